	.target	sm_90a

	.elftype	@"ET_EXEC"


//--------------------- .note.nv.tkinfo           --------------------------
	.section	.note.nv.tkinfo,"",@"SHT_NOTE"
	.sectionflags	@"SHF_NOTE_NV_TKINFO"
	.tkinfo
        /*0018*/ 	.word	0x00000002
        /*0030*/ 	.string	""
        /*0030*/ 	.string	"ptxas"
        /*0030*/ 	.string	"Cuda compilation tools, release 13.0, V13.0.88"
        /*0030*/ 	.string	"Build cuda_13.0.r13.0/compiler.36424714_0"
        /*0030*/ 	.string	"-arch sm_90a -m 64 "



//--------------------- .note.nv.cuinfo           --------------------------
	.section	.note.nv.cuinfo,"",@"SHT_NOTE"
	.sectionflags	@"SHF_NOTE_NV_CUINFO"
        /*0018*/ 	.short	0x0002
        /*001a*/ 	.short	0x005a
        /*001c*/ 	.short	0x0082
	.zero		2


//--------------------- .nv.info                  --------------------------
	.section	.nv.info,"",@"SHT_CUDA_INFO"
	.align	4


	//----- nvinfo : EIATTR_REGCOUNT
	.align		4
        /*0000*/ 	.byte	0x04, 0x2f
        /*0002*/ 	.short	(.L_15 - .L_14)
	.align		4
.L_14:
        /*0004*/ 	.word	index@(_ZN7cutlass13device_kernelINS_4gemm6kernel13GemmUniversalIN4cute5tupleIJiiiiEEENS1_10collective13CollectiveMmaINS1_34MainloopSm90TmaGmmaWarpSpecializedILi5ENS5_IJNS4_1CILi1EEESB_SB_EEENS1_32KernelTmaWarpSpecializedPingpongEEENS5_IJNSA_ILi64EEENSA_ILi240EEESF_EEENS_10bfloat16_tENS5_IJlSB_lEEESI_SJ_NS4_8TiledMMAINS4_8MMA_AtomIJNS4_4SM904GMMA27MMA_64x16x16_F32BF16BF16_SSILNSN_5MajorE0ELSP_0ELNSN_7ScaleInE1ELSQ_1EEEEEENS4_6LayoutISC_NS5_IJNSA_ILi0EEESU_SU_EEEEENS5_IJNS4_10UnderscoreESX_SX_EEEEENS4_13SM90_TMA_LOADENS4_14ComposedLayoutINS4_7SwizzleILi3ELi4ELi3EEENS4_18smem_ptr_flag_bitsILi16EEENST_INS5_IJNSA_ILi8EEESF_EEENS5_IJSF_SB_EEEEEEEvNS4_8identityES10_S1A_vS1B_EENS_8epilogue10collective6detail29Sm90TmaWarpSpecializedAdapterINS1E_15DefaultEpilogueISI_SJ_SJ_NS1D_6thread17LinearCombinationISI_Li1EffLNS1I_9ScaleType4KindE0ELNS_15FloatRoundStyleE2ESI_EENS1_15EpilogueDefaultEEEEEvvEEEEvNT_6ParamsE)
        /*0008*/ 	.word	0x000000a8


	//----- nvinfo : EIATTR_FRAME_SIZE
	.align		4
.L_15:
        /*000c*/ 	.byte	0x04, 0x11
        /*000e*/ 	.short	(.L_17 - .L_16)
	.align		4
.L_16:
        /*0010*/ 	.word	index@(_ZN7cutlass13device_kernelINS_4gemm6kernel13GemmUniversalIN4cute5tupleIJiiiiEEENS1_10collective13CollectiveMmaINS1_34MainloopSm90TmaGmmaWarpSpecializedILi5ENS5_IJNS4_1CILi1EEESB_SB_EEENS1_32KernelTmaWarpSpecializedPingpongEEENS5_IJNSA_ILi64EEENSA_ILi240EEESF_EEENS_10bfloat16_tENS5_IJlSB_lEEESI_SJ_NS4_8TiledMMAINS4_8MMA_AtomIJNS4_4SM904GMMA27MMA_64x16x16_F32BF16BF16_SSILNSN_5MajorE0ELSP_0ELNSN_7ScaleInE1ELSQ_1EEEEEENS4_6LayoutISC_NS5_IJNSA_ILi0EEESU_SU_EEEEENS5_IJNS4_10UnderscoreESX_SX_EEEEENS4_13SM90_TMA_LOADENS4_14ComposedLayoutINS4_7SwizzleILi3ELi4ELi3EEENS4_18smem_ptr_flag_bitsILi16EEENST_INS5_IJNSA_ILi8EEESF_EEENS5_IJSF_SB_EEEEEEEvNS4_8identityES10_S1A_vS1B_EENS_8epilogue10collective6detail29Sm90TmaWarpSpecializedAdapterINS1E_15DefaultEpilogueISI_SJ_SJ_NS1D_6thread17LinearCombinationISI_Li1EffLNS1I_9ScaleType4KindE0ELNS_15FloatRoundStyleE2ESI_EENS1_15EpilogueDefaultEEEEEvvEEEEvNT_6ParamsE)
        /*0014*/ 	.word	0x00000008


	//----- nvinfo : EIATTR_MIN_STACK_SIZE
	.align		4
.L_17:
        /*0018*/ 	.byte	0x04, 0x12
        /*001a*/ 	.short	(.L_19 - .L_18)
	.align		4
.L_18:
        /*001c*/ 	.word	index@(_ZN7cutlass13device_kernelINS_4gemm6kernel13GemmUniversalIN4cute5tupleIJiiiiEEENS1_10collective13CollectiveMmaINS1_34MainloopSm90TmaGmmaWarpSpecializedILi5ENS5_IJNS4_1CILi1EEESB_SB_EEENS1_32KernelTmaWarpSpecializedPingpongEEENS5_IJNSA_ILi64EEENSA_ILi240EEESF_EEENS_10bfloat16_tENS5_IJlSB_lEEESI_SJ_NS4_8TiledMMAINS4_8MMA_AtomIJNS4_4SM904GMMA27MMA_64x16x16_F32BF16BF16_SSILNSN_5MajorE0ELSP_0ELNSN_7ScaleInE1ELSQ_1EEEEEENS4_6LayoutISC_NS5_IJNSA_ILi0EEESU_SU_EEEEENS5_IJNS4_10UnderscoreESX_SX_EEEEENS4_13SM90_TMA_LOADENS4_14ComposedLayoutINS4_7SwizzleILi3ELi4ELi3EEENS4_18smem_ptr_flag_bitsILi16EEENST_INS5_IJNSA_ILi8EEESF_EEENS5_IJSF_SB_EEEEEEEvNS4_8identityES10_S1A_vS1B_EENS_8epilogue10collective6detail29Sm90TmaWarpSpecializedAdapterINS1E_15DefaultEpilogueISI_SJ_SJ_NS1D_6thread17LinearCombinationISI_Li1EffLNS1I_9ScaleType4KindE0ELNS_15FloatRoundStyleE2ESI_EENS1_15EpilogueDefaultEEEEEvvEEEEvNT_6ParamsE)
        /*0020*/ 	.word	0x00000008
.L_19:


//--------------------- .nv.compat                --------------------------
	.section	.nv.compat,"",@"SHT_CUDA_COMPAT_INFO"
	.align	4
        /*0000*/ 	.byte	0x02, 0x09, 0x01, 0x00, 0x02, 0x02, 0x04, 0x00, 0x02, 0x05, 0x05, 0x00, 0x03, 0x07, 0x01, 0x01
        /*0010*/ 	.byte	0x02, 0x03, 0x01, 0x00, 0x02, 0x06, 0x01, 0x00, 0x04, 0x0b, 0x08, 0x00, 0x00, 0x00, 0x00, 0x00
        /*0020*/ 	.byte	0x00, 0x00, 0x00, 0x00


//--------------------- .nv.info._ZN7cutlass13device_kernelINS_4gemm6kernel13GemmUniversalIN4cute5tupleIJiiiiEEENS1_10collective13CollectiveMmaINS1_34MainloopSm90TmaGmmaWarpSpecializedILi5ENS5_IJNS4_1CILi1EEESB_SB_EEENS1_32KernelTmaWarpSpecializedPingpongEEENS5_IJNSA_ILi64EEENSA_ILi240EEESF_EEENS_10bfloat16_tENS5_IJlSB_lEEESI_SJ_NS4_8TiledMMAINS4_8MMA_AtomIJNS4_4SM904GMMA27MMA_64x16x16_F32BF16BF16_SSILNSN_5MajorE0ELSP_0ELNSN_7ScaleInE1ELSQ_1EEEEEENS4_6LayoutISC_NS5_IJNSA_ILi0EEESU_SU_EEEEENS5_IJNS4_10UnderscoreESX_SX_EEEEENS4_13SM90_TMA_LOADENS4_14ComposedLayoutINS4_7SwizzleILi3ELi4ELi3EEENS4_18smem_ptr_flag_bitsILi16EEENST_INS5_IJNSA_ILi8EEESF_EEENS5_IJSF_SB_EEEEEEEvNS4_8identityES10_S1A_vS1B_EENS_8epilogue10collective6detail29Sm90TmaWarpSpecializedAdapterINS1E_15DefaultEpilogueISI_SJ_SJ_NS1D_6thread17LinearCombinationISI_Li1EffLNS1I_9ScaleType4KindE0ELNS_15FloatRoundStyleE2ESI_EENS1_15EpilogueDefaultEEEEEvvEEEEvNT_6ParamsE --------------------------
	.section	.nv.info._ZN7cutlass13device_kernelINS_4gemm6kernel13GemmUniversalIN4cute5tupleIJiiiiEEENS1_10collective13CollectiveMmaINS1_34MainloopSm90TmaGmmaWarpSpecializedILi5ENS5_IJNS4_1CILi1EEESB_SB_EEENS1_32KernelTmaWarpSpecializedPingpongEEENS5_IJNSA_ILi64EEENSA_ILi240EEESF_EEENS_10bfloat16_tENS5_IJlSB_lEEESI_SJ_NS4_8TiledMMAINS4_8MMA_AtomIJNS4_4SM904GMMA27MMA_64x16x16_F32BF16BF16_SSILNSN_5MajorE0ELSP_0ELNSN_7ScaleInE1ELSQ_1EEEEEENS4_6LayoutISC_NS5_IJNSA_ILi0EEESU_SU_EEEEENS5_IJNS4_10UnderscoreESX_SX_EEEEENS4_13SM90_TMA_LOADENS4_14ComposedLayoutINS4_7SwizzleILi3ELi4ELi3EEENS4_18smem_ptr_flag_bitsILi16EEENST_INS5_IJNSA_ILi8EEESF_EEENS5_IJSF_SB_EEEEEEEvNS4_8identityES10_S1A_vS1B_EENS_8epilogue10collective6detail29Sm90TmaWarpSpecializedAdapterINS1E_15DefaultEpilogueISI_SJ_SJ_NS1D_6thread17LinearCombinationISI_Li1EffLNS1I_9ScaleType4KindE0ELNS_15FloatRoundStyleE2ESI_EENS1_15EpilogueDefaultEEEEEvvEEEEvNT_6ParamsE,"",@"SHT_CUDA_INFO"
	.sectionflags	@""
	.align	4


	//----- nvinfo : EIATTR_CUDA_API_VERSION
	.align		4
        /*0000*/ 	.byte	0x04, 0x37
        /*0002*/ 	.short	(.L_21 - .L_20)
.L_20:
        /*0004*/ 	.word	0x00000082


	//----- nvinfo : EIATTR_KPARAM_INFO
	.align		4
.L_21:
        /*0008*/ 	.byte	0x04, 0x17
        /*000a*/ 	.short	(.L_23 - .L_22)
.L_22:
        /*000c*/ 	.word	0x00000000
        /*0010*/ 	.short	0x0000
        /*0012*/ 	.short	0x0070
        /*0014*/ 	.byte	0x00, 0xf0, 0x01, 0x10


	//----- nvinfo : EIATTR_SPARSE_MMA_MASK
	.align		4
.L_23:
        /*0018*/ 	.byte	0x03, 0x50
        /*001a*/ 	.short	0x0000


	//----- nvinfo : EIATTR_MAXREG_COUNT
	.align		4
        /*001c*/ 	.byte	0x03, 0x1b
        /*001e*/ 	.short	0x00a8


	//----- nvinfo : EIATTR_NUM_BARRIERS
	.align		4
        /*0020*/ 	.byte	0x02, 0x4c
        /*0022*/ 	.byte	0x01
	.zero		1


	//----- nvinfo : EIATTR_EXTERNS
	.align		4
        /*0024*/ 	.byte	0x04, 0x0f
        /*0026*/ 	.short	(.L_25 - .L_24)


	//   ....[0]....
	.align		4
.L_24:
        /*0028*/ 	.word	index@(__assertfail)


	//----- nvinfo : EIATTR_ANNOTATIONS
	.align		4
.L_25:
        /*002c*/ 	.byte	0x04, 0x55
        /*002e*/ 	.short	(.L_27 - .L_26)


	//   ....[0]....
.L_26:
        /*0030*/ 	.word	0x00000001
        /*0034*/ 	.byte	0xf0, 0x0a, 0x00, 0x00, 0x01, 0x00, 0x00, 0x00, 0x70, 0xc8, 0x00, 0x00, 0x01, 0x00, 0x00, 0x00
        /*0044*/ 	.byte	0x80, 0xd4, 0x00, 0x00


	//----- nvinfo : EIATTR_MERCURY_ISA_VERSION
	.align		4
.L_27:
        /*0048*/ 	.byte	0x03, 0x5f
        /*004a*/ 	.short	0x0101


	//----- nvinfo : EIATTR_INT_WARP_WIDE_INSTR_OFFSETS
	.align		4
        /*004c*/ 	.byte	0x04, 0x31
        /*004e*/ 	.short	(.L_29 - .L_28)


	//   ....[0]....
.L_28:
        /*0050*/ 	.word	0x00000400


	//   ....[1]....
        /*0054*/ 	.word	0x00000420


	//   ....[2]....
        /*0058*/ 	.word	0x000004a0


	//   ....[3]....
        /*005c*/ 	.word	0x000004b0


	//   ....[4]....
        /*0060*/ 	.word	0x000004c0


	//   ....[5]....
        /*0064*/ 	.word	0x000004e0


	//   ....[6]....
        /*0068*/ 	.word	0x00000570


	//   ....[7]....
        /*006c*/ 	.word	0x00000590


	//----- nvinfo : EIATTR_COOP_GROUP_MASK_REGIDS
	.align		4
.L_29:
        /*0070*/ 	.byte	0x04, 0x29
        /*0072*/ 	.short	(.L_31 - .L_30)


	//   ....[0]....
.L_30:
        /*0074*/ 	.word	0xffffffff


	//   ....[1]....
        /*0078*/ 	.word	0xffffffff


	//   ....[2]....
        /*007c*/ 	.word	0xffffffff


	//   ....[3]....
        /*0080*/ 	.word	0xffffffff


	//   ....[4]....
        /*0084*/ 	.word	0xffffffff


	//   ....[5]....
        /*0088*/ 	.word	0xffffffff


	//----- nvinfo : EIATTR_COOP_GROUP_INSTR_OFFSETS
	.align		4
.L_31:
        /*008c*/ 	.byte	0x04, 0x28
        /*008e*/ 	.short	(.L_33 - .L_32)


	//   ....[0]....
.L_32:
        /*0090*/ 	.word	0x00000070


	//   ....[1]....
        /*0094*/ 	.word	0x00000080


	//   ....[2]....
        /*0098*/ 	.word	0x00000140


	//   ....[3]....
        /*009c*/ 	.word	0x000002f0


	//   ....[4]....
        /*00a0*/ 	.word	0x00000330


	//   ....[5]....
        /*00a4*/ 	.word	0x00000380


	//----- nvinfo : EIATTR_REG_RECONFIG
	.align		4
.L_33:
        /*00a8*/ 	.byte	0x01, 0x54
	.zero		2


	//----- nvinfo : EIATTR_SYSCALL_OFFSETS
	.align		4
        /*00ac*/ 	.byte	0x04, 0x46
        /*00ae*/ 	.short	(.L_35 - .L_34)


	//   ....[0]....
.L_34:
        /*00b0*/ 	.word	0x000015a0


	//----- nvinfo : EIATTR_MBARRIER_INSTR_OFFSETS
	.align		4
.L_35:
        /*00b4*/ 	.byte	0x04, 0x39
        /*00b6*/ 	.short	(.L_37 - .L_36)


	//   ....[0]....
.L_36:
        /*00b8*/ 	.word	0x00000240
        /*00bc*/ 	.word	0x000000ff
        /*00c0*/ 	.word	0x00000000
        /*00c4*/ 	.short	0x0100
        /*00c6*/ 	.byte	0x08
	.zero		1


	//   ....[1]....
        /*00c8*/ 	.word	0x00000250
        /*00cc*/ 	.word	0x000000ff
        /*00d0*/ 	.word	0x00000028
        /*00d4*/ 	.short	0x0100
        /*00d6*/ 	.byte	0x08
	.zero		1


	//   ....[2]....
        /*00d8*/ 	.word	0x00000260
        /*00dc*/ 	.word	0x000000ff
        /*00e0*/ 	.word	0x00000008
        /*00e4*/ 	.short	0x0100
        /*00e6*/ 	.byte	0x08
	.zero		1


	//   ....[3]....
        /*00e8*/ 	.word	0x00000270
        /*00ec*/ 	.word	0x000000ff
        /*00f0*/ 	.word	0x00000030
        /*00f4*/ 	.short	0x0100
        /*00f6*/ 	.byte	0x08
	.zero		1


	//   ....[4]....
        /*00f8*/ 	.word	0x00000280
        /*00fc*/ 	.word	0x000000ff
        /*0100*/ 	.word	0x00000010
        /*0104*/ 	.short	0x0100
        /*0106*/ 	.byte	0x08
	.zero		1


	//   ....[5]....
        /*0108*/ 	.word	0x00000290
        /*010c*/ 	.word	0x000000ff
        /*0110*/ 	.word	0x00000038
        /*0114*/ 	.short	0x0100
        /*0116*/ 	.byte	0x08
	.zero		1


	//   ....[6]....
        /*0118*/ 	.word	0x000002a0
        /*011c*/ 	.word	0x000000ff
        /*0120*/ 	.word	0x00000018
        /*0124*/ 	.short	0x0100
        /*0126*/ 	.byte	0x08
	.zero		1


	//   ....[7]....
        /*0128*/ 	.word	0x000002b0
        /*012c*/ 	.word	0x000000ff
        /*0130*/ 	.word	0x00000040
        /*0134*/ 	.short	0x0100
        /*0136*/ 	.byte	0x08
	.zero		1


	//   ....[8]....
        /*0138*/ 	.word	0x000002c0
        /*013c*/ 	.word	0x000000ff
        /*0140*/ 	.word	0x00000020
        /*0144*/ 	.short	0x0100
        /*0146*/ 	.byte	0x08
	.zero		1


	//   ....[9]....
        /*0148*/ 	.word	0x000002d0
        /*014c*/ 	.word	0x000000ff
        /*0150*/ 	.word	0x00000048
        /*0154*/ 	.short	0x0100
        /*0156*/ 	.byte	0x08
	.zero		1


	//   ....[10]....
        /*0158*/ 	.word	0x000005d0
        /*015c*/ 	.word	0x000000ff
        /*0160*/ 	.word	0x00000080
        /*0164*/ 	.short	0x0100
        /*0166*/ 	.byte	0x08
	.zero		1


	//   ....[11]....
        /*0168*/ 	.word	0x00000640
        /*016c*/ 	.word	0x000000ff
        /*0170*/ 	.word	0x00000088
        /*0174*/ 	.short	0x0100
        /*0176*/ 	.byte	0x08
	.zero		1


	//   ....[12]....
        /*0178*/ 	.word	0x00000660
        /*017c*/ 	.word	0x000000ff
        /*0180*/ 	.word	0x00000060
        /*0184*/ 	.short	0x0100
        /*0186*/ 	.byte	0x09
	.zero		1


	//   ....[13]....
        /*0188*/ 	.word	0x00000670
        /*018c*/ 	.word	0x000000ff
        /*0190*/ 	.word	0x00000068
        /*0194*/ 	.short	0x0100
        /*0196*/ 	.byte	0x09
	.zero		1


	//   ....[14]....
        /*0198*/ 	.word	0x00000680
        /*019c*/ 	.word	0x000000ff
        /*01a0*/ 	.word	0x00000070
        /*01a4*/ 	.short	0x0100
        /*01a6*/ 	.byte	0x09
	.zero		1


	//   ....[15]....
        /*01a8*/ 	.word	0x00000690
        /*01ac*/ 	.word	0x000000ff
        /*01b0*/ 	.word	0x00000078
        /*01b4*/ 	.short	0x0100
        /*01b6*/ 	.byte	0x09
	.zero		1


	//   ....[16]....
        /*01b8*/ 	.word	0x00001480
        /*01bc*/ 	.word	0x00000095
        /*01c0*/ 	.word	0x00000000
        /*01c4*/ 	.short	0x010a
        /*01c6*/ 	.byte	0x29
	.zero		1


	//   ....[17]....
        /*01c8*/ 	.word	0x00001620
        /*01cc*/ 	.word	0x00000003
        /*01d0*/ 	.word	0x00000000
        /*01d4*/ 	.short	0x010a
        /*01d6*/ 	.byte	0x3f
	.zero		1


	//   ....[18]....
        /*01d8*/ 	.word	0x00001680
        /*01dc*/ 	.word	0x00000003
        /*01e0*/ 	.word	0x00000000
        /*01e4*/ 	.short	0x010a
        /*01e6*/ 	.byte	0x3f
	.zero		1


	//   ....[19]....
        /*01e8*/ 	.word	0x000030d0
        /*01ec*/ 	.word	0x000000ff
        /*01f0*/ 	.word	0x00000000
        /*01f4*/ 	.short	0x010a
        /*01f6*/ 	.byte	0x08
	.zero		1


	//   ....[20]....
        /*01f8*/ 	.word	0x00003110
        /*01fc*/ 	.word	0x000000ff
        /*0200*/ 	.word	0x00000000
        /*0204*/ 	.short	0x010a
        /*0206*/ 	.byte	0x08
	.zero		1


	//   ....[21]....
        /*0208*/ 	.word	0x000048d0
        /*020c*/ 	.word	0x000000ff
        /*0210*/ 	.word	0x00000000
        /*0214*/ 	.short	0x0101
        /*0216*/ 	.byte	0x08
	.zero		1


	//   ....[22]....
        /*0218*/ 	.word	0x000049c0
        /*021c*/ 	.word	0x00000096
        /*0220*/ 	.word	0x00000000
        /*0224*/ 	.short	0x0101
        /*0226*/ 	.byte	0x2a
	.zero		1


	//   ....[23]....
        /*0228*/ 	.word	0x00004a90
        /*022c*/ 	.word	0x000000ff
        /*0230*/ 	.word	0x00000000
        /*0234*/ 	.short	0x0101
        /*0236*/ 	.byte	0x06
	.zero		1


	//   ....[24]....
        /*0238*/ 	.word	0x00004b40
        /*023c*/ 	.word	0x00000095
        /*0240*/ 	.word	0x00000010
        /*0244*/ 	.short	0x010a
        /*0246*/ 	.byte	0x29
	.zero		1


	//   ....[25]....
        /*0248*/ 	.word	0x0000c890
        /*024c*/ 	.word	0x00000098
        /*0250*/ 	.word	0x00000000
        /*0254*/ 	.short	0x0101
        /*0256*/ 	.byte	0x2a
	.zero		1


	//   ....[26]....
        /*0258*/ 	.word	0x0000d1f0
        /*025c*/ 	.word	0x0000000a
        /*0260*/ 	.word	0x00000028
        /*0264*/ 	.short	0x010a
        /*0266*/ 	.byte	0x3f
	.zero		1


	//   ....[27]....
        /*0268*/ 	.word	0x0000d590
        /*026c*/ 	.word	0x00000005
        /*0270*/ 	.word	0x00000088
        /*0274*/ 	.short	0x0101
        /*0276*/ 	.byte	0x3f
	.zero		1


	//   ....[28]....
        /*0278*/ 	.word	0x0000dd10
        /*027c*/ 	.word	0x00000009
        /*0280*/ 	.word	0x00000000
        /*0284*/ 	.short	0x010a
        /*0286*/ 	.byte	0x3f
	.zero		1


	//   ....[29]....
        /*0288*/ 	.word	0x0000dd90
        /*028c*/ 	.word	0x00000008
        /*0290*/ 	.word	0x00000000
        /*0294*/ 	.short	0x010a
        /*0296*/ 	.byte	0x3f
	.zero		1


	//   ....[30]....
        /*0298*/ 	.word	0x0000de20
        /*029c*/ 	.word	0x00000009
        /*02a0*/ 	.word	0x00000000
        /*02a4*/ 	.short	0x010a
        /*02a6*/ 	.byte	0x3f
	.zero		1


	//   ....[31]....
        /*02a8*/ 	.word	0x0000deb0
        /*02ac*/ 	.word	0x00000006
        /*02b0*/ 	.word	0x00000000
        /*02b4*/ 	.short	0x010a
        /*02b6*/ 	.byte	0x3f
	.zero		1


	//   ....[32]....
        /*02b8*/ 	.word	0x0000df40
        /*02bc*/ 	.word	0x00000003
        /*02c0*/ 	.word	0x00000000
        /*02c4*/ 	.short	0x010a
        /*02c6*/ 	.byte	0x3f
	.zero		1


	//   ....[33]....
        /*02c8*/ 	.word	0x0000dfa0
        /*02cc*/ 	.word	0x00000097
        /*02d0*/ 	.word	0x00000000
        /*02d4*/ 	.short	0x010a
        /*02d6*/ 	.byte	0x3f
	.zero		1


	//   ....[34]....
        /*02d8*/ 	.word	0x0000dff0
        /*02dc*/ 	.word	0x00000003
        /*02e0*/ 	.word	0x00000000
        /*02e4*/ 	.short	0x010a
        /*02e6*/ 	.byte	0x3f
	.zero		1


	//   ....[35]....
        /*02e8*/ 	.word	0x0000e050
        /*02ec*/ 	.word	0x00000004
        /*02f0*/ 	.word	0x00000000
        /*02f4*/ 	.short	0x010a
        /*02f6*/ 	.byte	0x3f
	.zero		1


	//   ....[36]....
        /*02f8*/ 	.word	0x0000e0a0
        /*02fc*/ 	.word	0x00000097
        /*0300*/ 	.word	0x00000010
        /*0304*/ 	.short	0x010a
        /*0306*/ 	.byte	0x3f
	.zero		1


	//   ....[37]....
        /*0308*/ 	.word	0x0000e170
        /*030c*/ 	.word	0x0000000a
        /*0310*/ 	.word	0x00000028
        /*0314*/ 	.short	0x010a
        /*0316*/ 	.byte	0x3f
	.zero		1


	//   ....[38]....
        /*0318*/ 	.word	0x0000e240
        /*031c*/ 	.word	0x00000009
        /*0320*/ 	.word	0x00000000
        /*0324*/ 	.short	0x010a
        /*0326*/ 	.byte	0x3f
	.zero		1


	//   ....[39]....
        /*0328*/ 	.word	0x0000e290
        /*032c*/ 	.word	0x00000008
        /*0330*/ 	.word	0x00000000
        /*0334*/ 	.short	0x010a
        /*0336*/ 	.byte	0x3f
	.zero		1


	//   ....[40]....
        /*0338*/ 	.word	0x0000e2e0
        /*033c*/ 	.word	0x00000009
        /*0340*/ 	.word	0x00000000
        /*0344*/ 	.short	0x010a
        /*0346*/ 	.byte	0x3f
	.zero		1


	//   ....[41]....
        /*0348*/ 	.word	0x0000e330
        /*034c*/ 	.word	0x00000006
        /*0350*/ 	.word	0x00000000
        /*0354*/ 	.short	0x010a
        /*0356*/ 	.byte	0x3f
	.zero		1


	//----- nvinfo : EIATTR_NUM_MBARRIERS
	.align		4
.L_37:
        /*0358*/ 	.byte	0x03, 0x38
        /*035a*/ 	.short	0x0010


	//----- nvinfo : EIATTR_EXIT_INSTR_OFFSETS
	.align		4
        /*035c*/ 	.byte	0x04, 0x1c
        /*035e*/ 	.short	(.L_39 - .L_38)


	//   ....[0]....
.L_38:
        /*0360*/ 	.word	0x000011a0


	//   ....[1]....
        /*0364*/ 	.word	0x00001200


	//   ....[2]....
        /*0368*/ 	.word	0x0000cf20


	//   ....[3]....
        /*036c*/ 	.word	0x0000cf50


	//   ....[4]....
        /*0370*/ 	.word	0x0000df90


	//----- nvinfo : EIATTR_MAX_THREADS
	.align		4
.L_39:
        /*0374*/ 	.byte	0x04, 0x05
        /*0376*/ 	.short	(.L_41 - .L_40)
.L_40:
        /*0378*/ 	.word	0x00000180
        /*037c*/ 	.word	0x00000001
        /*0380*/ 	.word	0x00000001


	//----- nvinfo : EIATTR_CRS_STACK_SIZE
	.align		4
.L_41:
        /*0384*/ 	.byte	0x04, 0x1e
        /*0386*/ 	.short	(.L_43 - .L_42)
.L_42:
        /*0388*/ 	.word	0x00000000


	//----- nvinfo : EIATTR_CBANK_PARAM_SIZE
	.align		4
.L_43:
        /*038c*/ 	.byte	0x03, 0x19
        /*038e*/ 	.short	0x0470


	//----- nvinfo : EIATTR_PARAM_CBANK
	.align		4
        /*0390*/ 	.byte	0x04, 0x0a
        /*0392*/ 	.short	(.L_45 - .L_44)
	.align		4
.L_44:
        /*0394*/ 	.word	index@(.nv.constant0._ZN7cutlass13device_kernelINS_4gemm6kernel13GemmUniversalIN4cute5tupleIJiiiiEEENS1_10collective13CollectiveMmaINS1_34MainloopSm90TmaGmmaWarpSpecializedILi5ENS5_IJNS4_1CILi1EEESB_SB_EEENS1_32KernelTmaWarpSpecializedPingpongEEENS5_IJNSA_ILi64EEENSA_ILi240EEESF_EEENS_10bfloat16_tENS5_IJlSB_lEEESI_SJ_NS4_8TiledMMAINS4_8MMA_AtomIJNS4_4SM904GMMA27MMA_64x16x16_F32BF16BF16_SSILNSN_5MajorE0ELSP_0ELNSN_7ScaleInE1ELSQ_1EEEEEENS4_6LayoutISC_NS5_IJNSA_ILi0EEESU_SU_EEEEENS5_IJNS4_10UnderscoreESX_SX_EEEEENS4_13SM90_TMA_LOADENS4_14ComposedLayoutINS4_7SwizzleILi3ELi4ELi3EEENS4_18smem_ptr_flag_bitsILi16EEENST_INS5_IJNSA_ILi8EEESF_EEENS5_IJSF_SB_EEEEEEEvNS4_8identityES10_S1A_vS1B_EENS_8epilogue10collective6detail29Sm90TmaWarpSpecializedAdapterINS1E_15DefaultEpilogueISI_SJ_SJ_NS1D_6thread17LinearCombinationISI_Li1EffLNS1I_9ScaleType4KindE0ELNS_15FloatRoundStyleE2ESI_EENS1_15EpilogueDefaultEEEEEvvEEEEvNT_6ParamsE)
        /*0398*/ 	.short	0x0210
        /*039a*/ 	.short	0x0470


	//----- nvinfo : EIATTR_SW_WAR
	.align		4
.L_45:
        /*039c*/ 	.byte	0x04, 0x36
        /*039e*/ 	.short	(.L_47 - .L_46)
.L_46:
        /*03a0*/ 	.word	0x00000008
.L_47:


//--------------------- .nv.callgraph             --------------------------
	.section	.nv.callgraph,"",@"SHT_CUDA_CALLGRAPH"
	.align	4
	.sectionentsize	8
	.align		4
        /*0000*/ 	.word	0x00000000
	.align		4
        /*0004*/ 	.word	0xffffffff
	.align		4
        /*0008*/ 	.word	index@(_ZN7cutlass13device_kernelINS_4gemm6kernel13GemmUniversalIN4cute5tupleIJiiiiEEENS1_10collective13CollectiveMmaINS1_34MainloopSm90TmaGmmaWarpSpecializedILi5ENS5_IJNS4_1CILi1EEESB_SB_EEENS1_32KernelTmaWarpSpecializedPingpongEEENS5_IJNSA_ILi64EEENSA_ILi240EEESF_EEENS_10bfloat16_tENS5_IJlSB_lEEESI_SJ_NS4_8TiledMMAINS4_8MMA_AtomIJNS4_4SM904GMMA27MMA_64x16x16_F32BF16BF16_SSILNSN_5MajorE0ELSP_0ELNSN_7ScaleInE1ELSQ_1EEEEEENS4_6LayoutISC_NS5_IJNSA_ILi0EEESU_SU_EEEEENS5_IJNS4_10UnderscoreESX_SX_EEEEENS4_13SM90_TMA_LOADENS4_14ComposedLayoutINS4_7SwizzleILi3ELi4ELi3EEENS4_18smem_ptr_flag_bitsILi16EEENST_INS5_IJNSA_ILi8EEESF_EEENS5_IJSF_SB_EEEEEEEvNS4_8identityES10_S1A_vS1B_EENS_8epilogue10collective6detail29Sm90TmaWarpSpecializedAdapterINS1E_15DefaultEpilogueISI_SJ_SJ_NS1D_6thread17LinearCombinationISI_Li1EffLNS1I_9ScaleType4KindE0ELNS_15FloatRoundStyleE2ESI_EENS1_15EpilogueDefaultEEEEEvvEEEEvNT_6ParamsE)
	.align		4
        /*000c*/ 	.word	index@(__assertfail)
	.align		4
        /*0010*/ 	.word	0x00000000
	.align		4
        /*0014*/ 	.word	0xfffffffe
	.align		4
        /*0018*/ 	.word	0x00000000
	.align		4
        /*001c*/ 	.word	0xfffffffd
	.align		4
        /*0020*/ 	.word	0x00000000
	.align		4
        /*0024*/ 	.word	0xfffffffc


//--------------------- .nv.constant4             --------------------------
	.section	.nv.constant4,"a",@progbits
	.align	8
	.align		8
.nv.constant4:
        /*0000*/ 	.dword	__assertfail
	.align		8
        /*0008*/ 	.dword	__unnamed_1
	.align		8
        /*0010*/ 	.dword	_ZN40_INTERNAL_5ed6a4fd_4_k_cu_bc9b49e0_163264cuda3std3__45__cpo5beginE
	.align		8
        /*0018*/ 	.dword	_ZN40_INTERNAL_5ed6a4fd_4_k_cu_bc9b49e0_163264cuda3std3__45__cpo3endE
	.align		8
        /*0020*/ 	.dword	_ZN40_INTERNAL_5ed6a4fd_4_k_cu_bc9b49e0_163264cuda3std3__45__cpo6cbeginE
	.align		8
        /*0028*/ 	.dword	_ZN40_INTERNAL_5ed6a4fd_4_k_cu_bc9b49e0_163264cuda3std3__45__cpo4cendE
	.align		8
        /*0030*/ 	.dword	_ZN40_INTERNAL_5ed6a4fd_4_k_cu_bc9b49e0_163264cuda3std3__442_GLOBAL__N__5ed6a4fd_4_k_cu_bc9b49e0_163266ignoreE
	.align		8
        /*0038*/ 	.dword	_ZN40_INTERNAL_5ed6a4fd_4_k_cu_bc9b49e0_163264cuda3std3__419piecewise_constructE
	.align		8
        /*0040*/ 	.dword	_ZN40_INTERNAL_5ed6a4fd_4_k_cu_bc9b49e0_163264cuda3std3__48in_placeE
	.align		8
        /*0048*/ 	.dword	_ZN40_INTERNAL_5ed6a4fd_4_k_cu_bc9b49e0_163264cuda3std6ranges3__45__cpo4swapE
	.align		8
        /*0050*/ 	.dword	_ZN40_INTERNAL_5ed6a4fd_4_k_cu_bc9b49e0_163264cuda3std6ranges3__45__cpo9iter_moveE
	.align		8
        /*0058*/ 	.dword	_ZN40_INTERNAL_5ed6a4fd_4_k_cu_bc9b49e0_163264cute7productE
	.align		8
        /*0060*/ 	.dword	_ZN40_INTERNAL_5ed6a4fd_4_k_cu_bc9b49e0_163264cute1_E
	.align		8
        /*0068*/ 	.dword	$str$22
	.align		8
        /*0070*/ 	.dword	$str$23


//--------------------- .text._ZN7cutlass13device_kernelINS_4gemm6kernel13GemmUniversalIN4cute5tupleIJiiiiEEENS1_10collective13CollectiveMmaINS1_34MainloopSm90TmaGmmaWarpSpecializedILi5ENS5_IJNS4_1CILi1EEESB_SB_EEENS1_32KernelTmaWarpSpecializedPingpongEEENS5_IJNSA_ILi64EEENSA_ILi240EEESF_EEENS_10bfloat16_tENS5_IJlSB_lEEESI_SJ_NS4_8TiledMMAINS4_8MMA_AtomIJNS4_4SM904GMMA27MMA_64x16x16_F32BF16BF16_SSILNSN_5MajorE0ELSP_0ELNSN_7ScaleInE1ELSQ_1EEEEEENS4_6LayoutISC_NS5_IJNSA_ILi0EEESU_SU_EEEEENS5_IJNS4_10UnderscoreESX_SX_EEEEENS4_13SM90_TMA_LOADENS4_14ComposedLayoutINS4_7SwizzleILi3ELi4ELi3EEENS4_18smem_ptr_flag_bitsILi16EEENST_INS5_IJNSA_ILi8EEESF_EEENS5_IJSF_SB_EEEEEEEvNS4_8identityES10_S1A_vS1B_EENS_8epilogue10collective6detail29Sm90TmaWarpSpecializedAdapterINS1E_15DefaultEpilogueISI_SJ_SJ_NS1D_6thread17LinearCombinationISI_Li1EffLNS1I_9ScaleType4KindE0ELNS_15FloatRoundStyleE2ESI_EENS1_15EpilogueDefaultEEEEEvvEEEEvNT_6ParamsE --------------------------
	.section	.text._ZN7cutlass13device_kernelINS_4gemm6kernel13GemmUniversalIN4cute5tupleIJiiiiEEENS1_10collective13CollectiveMmaINS1_34MainloopSm90TmaGmmaWarpSpecializedILi5ENS5_IJNS4_1CILi1EEESB_SB_EEENS1_32KernelTmaWarpSpecializedPingpongEEENS5_IJNSA_ILi64EEENSA_ILi240EEESF_EEENS_10bfloat16_tENS5_IJlSB_lEEESI_SJ_NS4_8TiledMMAINS4_8MMA_AtomIJNS4_4SM904GMMA27MMA_64x16x16_F32BF16BF16_SSILNSN_5MajorE0ELSP_0ELNSN_7ScaleInE1ELSQ_1EEEEEENS4_6LayoutISC_NS5_IJNSA_ILi0EEESU_SU_EEEEENS5_IJNS4_10UnderscoreESX_SX_EEEEENS4_13SM90_TMA_LOADENS4_14ComposedLayoutINS4_7SwizzleILi3ELi4ELi3EEENS4_18smem_ptr_flag_bitsILi16EEENST_INS5_IJNSA_ILi8EEESF_EEENS5_IJSF_SB_EEEEEEEvNS4_8identityES10_S1A_vS1B_EENS_8epilogue10collective6detail29Sm90TmaWarpSpecializedAdapterINS1E_15DefaultEpilogueISI_SJ_SJ_NS1D_6thread17LinearCombinationISI_Li1EffLNS1I_9ScaleType4KindE0ELNS_15FloatRoundStyleE2ESI_EENS1_15EpilogueDefaultEEEEEvvEEEEvNT_6ParamsE,"ax",@progbits
	.align	128
.text._ZN7cutlass13device_kernelINS_4gemm6kernel13GemmUniversalIN4cute5tupleIJiiiiEEENS1_10collective13CollectiveMmaINS1_34MainloopSm90TmaGmmaWarpSpecializedILi5ENS5_IJNS4_1CILi1EEESB_SB_EEENS1_32KernelTmaWarpSpecializedPingpongEEENS5_IJNSA_ILi64EEENSA_ILi240EEESF_EEENS_10bfloat16_tENS5_IJlSB_lEEESI_SJ_NS4_8TiledMMAINS4_8MMA_AtomIJNS4_4SM904GMMA27MMA_64x16x16_F32BF16BF16_SSILNSN_5MajorE0ELSP_0ELNSN_7ScaleInE1ELSQ_1EEEEEENS4_6LayoutISC_NS5_IJNSA_ILi0EEESU_SU_EEEEENS5_IJNS4_10UnderscoreESX_SX_EEEEENS4_13SM90_TMA_LOADENS4_14ComposedLayoutINS4_7SwizzleILi3ELi4ELi3EEENS4_18smem_ptr_flag_bitsILi16EEENST_INS5_IJNSA_ILi8EEESF_EEENS5_IJSF_SB_EEEEEEEvNS4_8identityES10_S1A_vS1B_EENS_8epilogue10collective6detail29Sm90TmaWarpSpecializedAdapterINS1E_15DefaultEpilogueISI_SJ_SJ_NS1D_6thread17LinearCombinationISI_Li1EffLNS1I_9ScaleType4KindE0ELNS_15FloatRoundStyleE2ESI_EENS1_15EpilogueDefaultEEEEEvvEEEEvNT_6ParamsE:
        .type           _ZN7cutlass13device_kernelINS_4gemm6kernel13GemmUniversalIN4cute5tupleIJiiiiEEENS1_10collective13CollectiveMmaINS1_34MainloopSm90TmaGmmaWarpSpecializedILi5ENS5_IJNS4_1CILi1EEESB_SB_EEENS1_32KernelTmaWarpSpecializedPingpongEEENS5_IJNSA_ILi64EEENSA_ILi240EEESF_EEENS_10bfloat16_tENS5_IJlSB_lEEESI_SJ_NS4_8TiledMMAINS4_8MMA_AtomIJNS4_4SM904GMMA27MMA_64x16x16_F32BF16BF16_SSILNSN_5MajorE0ELSP_0ELNSN_7ScaleInE1ELSQ_1EEEEEENS4_6LayoutISC_NS5_IJNSA_ILi0EEESU_SU_EEEEENS5_IJNS4_10UnderscoreESX_SX_EEEEENS4_13SM90_TMA_LOADENS4_14ComposedLayoutINS4_7SwizzleILi3ELi4ELi3EEENS4_18smem_ptr_flag_bitsILi16EEENST_INS5_IJNSA_ILi8EEESF_EEENS5_IJSF_SB_EEEEEEEvNS4_8identityES10_S1A_vS1B_EENS_8epilogue10collective6detail29Sm90TmaWarpSpecializedAdapterINS1E_15DefaultEpilogueISI_SJ_SJ_NS1D_6thread17LinearCombinationISI_Li1EffLNS1I_9ScaleType4KindE0ELNS_15FloatRoundStyleE2ESI_EENS1_15EpilogueDefaultEEEEEvvEEEEvNT_6ParamsE,@function
        .size           _ZN7cutlass13device_kernelINS_4gemm6kernel13GemmUniversalIN4cute5tupleIJiiiiEEENS1_10collective13CollectiveMmaINS1_34MainloopSm90TmaGmmaWarpSpecializedILi5ENS5_IJNS4_1CILi1EEESB_SB_EEENS1_32KernelTmaWarpSpecializedPingpongEEENS5_IJNSA_ILi64EEENSA_ILi240EEESF_EEENS_10bfloat16_tENS5_IJlSB_lEEESI_SJ_NS4_8TiledMMAINS4_8MMA_AtomIJNS4_4SM904GMMA27MMA_64x16x16_F32BF16BF16_SSILNSN_5MajorE0ELSP_0ELNSN_7ScaleInE1ELSQ_1EEEEEENS4_6LayoutISC_NS5_IJNSA_ILi0EEESU_SU_EEEEENS5_IJNS4_10UnderscoreESX_SX_EEEEENS4_13SM90_TMA_LOADENS4_14ComposedLayoutINS4_7SwizzleILi3ELi4ELi3EEENS4_18smem_ptr_flag_bitsILi16EEENST_INS5_IJNSA_ILi8EEESF_EEENS5_IJSF_SB_EEEEEEEvNS4_8identityES10_S1A_vS1B_EENS_8epilogue10collective6detail29Sm90TmaWarpSpecializedAdapterINS1E_15DefaultEpilogueISI_SJ_SJ_NS1D_6thread17LinearCombinationISI_Li1EffLNS1I_9ScaleType4KindE0ELNS_15FloatRoundStyleE2ESI_EENS1_15EpilogueDefaultEEEEEvvEEEEvNT_6ParamsE,(.L_x_311 - _ZN7cutlass13device_kernelINS_4gemm6kernel13GemmUniversalIN4cute5tupleIJiiiiEEENS1_10collective13CollectiveMmaINS1_34MainloopSm90TmaGmmaWarpSpecializedILi5ENS5_IJNS4_1CILi1EEESB_SB_EEENS1_32KernelTmaWarpSpecializedPingpongEEENS5_IJNSA_ILi64EEENSA_ILi240EEESF_EEENS_10bfloat16_tENS5_IJlSB_lEEESI_SJ_NS4_8TiledMMAINS4_8MMA_AtomIJNS4_4SM904GMMA27MMA_64x16x16_F32BF16BF16_SSILNSN_5MajorE0ELSP_0ELNSN_7ScaleInE1ELSQ_1EEEEEENS4_6LayoutISC_NS5_IJNSA_ILi0EEESU_SU_EEEEENS5_IJNS4_10UnderscoreESX_SX_EEEEENS4_13SM90_TMA_LOADENS4_14ComposedLayoutINS4_7SwizzleILi3ELi4ELi3EEENS4_18smem_ptr_flag_bitsILi16EEENST_INS5_IJNSA_ILi8EEESF_EEENS5_IJSF_SB_EEEEEEEvNS4_8identityES10_S1A_vS1B_EENS_8epilogue10collective6detail29Sm90TmaWarpSpecializedAdapterINS1E_15DefaultEpilogueISI_SJ_SJ_NS1D_6thread17LinearCombinationISI_Li1EffLNS1I_9ScaleType4KindE0ELNS_15FloatRoundStyleE2ESI_EENS1_15EpilogueDefaultEEEEEvvEEEEvNT_6ParamsE)
        .other          _ZN7cutlass13device_kernelINS_4gemm6kernel13GemmUniversalIN4cute5tupleIJiiiiEEENS1_10collective13CollectiveMmaINS1_34MainloopSm90TmaGmmaWarpSpecializedILi5ENS5_IJNS4_1CILi1EEESB_SB_EEENS1_32KernelTmaWarpSpecializedPingpongEEENS5_IJNSA_ILi64EEENSA_ILi240EEESF_EEENS_10bfloat16_tENS5_IJlSB_lEEESI_SJ_NS4_8TiledMMAINS4_8MMA_AtomIJNS4_4SM904GMMA27MMA_64x16x16_F32BF16BF16_SSILNSN_5MajorE0ELSP_0ELNSN_7ScaleInE1ELSQ_1EEEEEENS4_6LayoutISC_NS5_IJNSA_ILi0EEESU_SU_EEEEENS5_IJNS4_10UnderscoreESX_SX_EEEEENS4_13SM90_TMA_LOADENS4_14ComposedLayoutINS4_7SwizzleILi3ELi4ELi3EEENS4_18smem_ptr_flag_bitsILi16EEENST_INS5_IJNSA_ILi8EEESF_EEENS5_IJSF_SB_EEEEEEEvNS4_8identityES10_S1A_vS1B_EENS_8epilogue10collective6detail29Sm90TmaWarpSpecializedAdapterINS1E_15DefaultEpilogueISI_SJ_SJ_NS1D_6thread17LinearCombinationISI_Li1EffLNS1I_9ScaleType4KindE0ELNS_15FloatRoundStyleE2ESI_EENS1_15EpilogueDefaultEEEEEvvEEEEvNT_6ParamsE,@"STO_CUDA_ENTRY STV_DEFAULT"
_ZN7cutlass13device_kernelINS_4gemm6kernel13GemmUniversalIN4cute5tupleIJiiiiEEENS1_10collective13CollectiveMmaINS1_34MainloopSm90TmaGmmaWarpSpecializedILi5ENS5_IJNS4_1CILi1EEESB_SB_EEENS1_32KernelTmaWarpSpecializedPingpongEEENS5_IJNSA_ILi64EEENSA_ILi240EEESF_EEENS_10bfloat16_tENS5_IJlSB_lEEESI_SJ_NS4_8TiledMMAINS4_8MMA_AtomIJNS4_4SM904GMMA27MMA_64x16x16_F32BF16BF16_SSILNSN_5MajorE0ELSP_0ELNSN_7ScaleInE1ELSQ_1EEEEEENS4_6LayoutISC_NS5_IJNSA_ILi0EEESU_SU_EEEEENS5_IJNS4_10UnderscoreESX_SX_EEEEENS4_13SM90_TMA_LOADENS4_14ComposedLayoutINS4_7SwizzleILi3ELi4ELi3EEENS4_18smem_ptr_flag_bitsILi16EEENST_INS5_IJNSA_ILi8EEESF_EEENS5_IJSF_SB_EEEEEEEvNS4_8identityES10_S1A_vS1B_EENS_8epilogue10collective6detail29Sm90TmaWarpSpecializedAdapterINS1E_15DefaultEpilogueISI_SJ_SJ_NS1D_6thread17LinearCombinationISI_Li1EffLNS1I_9ScaleType4KindE0ELNS_15FloatRoundStyleE2ESI_EENS1_15EpilogueDefaultEEEEEvvEEEEvNT_6ParamsE:
[----:B------:R-:W0:Y:S02]  /*0000*/  LDC R1, c[0x0][0x28] ;  /* 0x00000a00ff017b82 */ /* 0x000e240000000800 */
[----:B0-----:R-:W-:Y:S01]  /*0010*/  VIADD R1, R1, 0xfffffff8 ;  /* 0xfffffff801017836 */ /* 0x001fe20000000000 */
[----:B------:R-:W0:Y:S01]  /*0020*/  S2R R4, SR_TID.X ;  /* 0x0000000000047919 */ /* 0x000e220000002100 */
[----:B------:R-:W-:Y:S01]  /*0030*/  ELECT P0, URZ, PT ;  /* 0x00000000003f782f */ /* 0x000fe20003800000 */
[----:B------:R-:W-:Y:S01]  /*0040*/  BSSY B0, `(.L_x_0) ;  /* 0x000000f000007945 */ /* 0x000fe20003800000 */
[--C-:B0-----:R-:W-:Y:S02]  /*0050*/  SHF.R.U32.HI R0, RZ, 0x5, R4.reuse ;  /* 0x00000005ff007819 */ /* 0x101fe40000011604 */
[----:B------:R-:W-:-:S03]  /*0060*/  SHF.R.U32.HI R5, RZ, 0x7, R4 ;  /* 0x00000007ff057819 */ /* 0x000fc60000011604 */
[----:B------:R-:W0:Y:S04]  /*0070*/  SHFL.IDX PT, R2, R0, RZ, 0x1f ;  /* 0x00001fff00027589 */ /* 0x000e2800000e0000 */
[----:B------:R1:W2:Y:S01]  /*0080*/  SHFL.IDX PT, R8, R5, RZ, 0x1f ;  /* 0x00001fff05087589 */ /* 0x0002a200000e0000 */
[----:B0-----:R-:W-:-:S13]  /*0090*/  ISETP.NE.OR P0, PT, R2, RZ, !P0 ;  /* 0x000000ff0200720c */ /* 0x001fda0004705670 */
[----:B-12---:R-:W-:Y:S05]  /*00a0*/  @P0 BRA `(.L_x_1) ;  /* 0x0000000000200947 */ /* 0x006fea0003800000 */
[----:B------:R-:W-:Y:S02]  /*00b0*/  ULDC.64 UR4, c[0x0][0x198] ;  /* 0x0000660000047ab9 */ /* 0x000fe40000000a00 */
[----:B------:R-:W-:Y:S02]  /*00c0*/  UIADD3 UR6, UP0, UR4, 0xf0, URZ ;  /* 0x000000f004067890 */ /* 0x000fe4000ff1e03f */
[----:B------:R-:W-:Y:S02]  /*00d0*/  UIADD3 UR4, UP1, UR4, 0x1f0, URZ ;  /* 0x000001f004047890 */ /* 0x000fe4000ff3e03f */
[----:B------:R-:W-:Y:S02]  /*00e0*/  UIADD3.X UR7, URZ, UR5, URZ, UP0, !UPT ;  /* 0x000000053f077290 */ /* 0x000fe400087fe43f */
[----:B------:R-:W-:-:S07]  /*00f0*/  UIADD3.X UR5, URZ, UR5, URZ, UP1, !UPT ;  /* 0x000000053f057290 */ /* 0x000fce0008ffe43f */
[----:B------:R0:W-:Y:S02]  /*0100*/  UTMACCTL.PF [UR6] ;  /* 0x00000000060079b9 */ /* 0x0001e40008040000 */
[----:B------:R0:W-:Y:S02]  /*0110*/  UTMACCTL.PF [UR4] ;  /* 0x00000000040079b9 */ /* 0x0001e40008040000 */
[----:B0-----:R-:W-:Y:S01]  /*0120*/  NOP ;  /* 0x0000000000007918 */ /* 0x001fe20000000000 */
.L_x_1:
[----:B------:R-:W-:Y:S05]  /*0130*/  BSYNC B0 ;  /* 0x0000000000007941 */ /* 0x000fea0003800000 */
.L_x_0:
[----:B------:R-:W0:Y:S02]  /*0140*/  SHFL.IDX PT, R3, R0, RZ, 0x1f ;  /* 0x00001fff00037589 */ /* 0x000e2400000e0000 */
[----:B0-----:R-:W-:-:S13]  /*0150*/  ISETP.NE.AND P0, PT, R3, RZ, PT ;  /* 0x000000ff0300720c */ /* 0x001fda0003f05270 */
[----:B------:R-:W-:Y:S05]  /*0160*/  @P0 BRA `(.L_x_2) ;  /* 0x0000000000600947 */ /* 0x000fea0003800000 */
[----:B------:R-:W0:Y:S01]  /*0170*/  S2UR UR8, SR_CgaCtaId ;  /* 0x00000000000879c3 */ /* 0x000e220000008800 */
[----:B------:R-:W-:Y:S01]  /*0180*/  UMOV UR4, 0x400 ;  /* 0x0000040000047882 */ /* 0x000fe20000000000 */
[----:B------:R-:W-:Y:S01]  /*0190*/  UMOV UR5, 0x1 ;  /* 0x0000000100057882 */ /* 0x000fe20000000000 */
[----:B------:R-:W-:Y:S01]  /*01a0*/  UMOV UR6, 0x80 ;  /* 0x0000008000067882 */ /* 0x000fe20000000000 */
[----:B------:R-:W-:Y:S01]  /*01b0*/  ELECT P0, URZ, PT ;  /* 0x00000000003f782f */ /* 0x000fe20003800000 */
[----:B------:R-:W-:-:S04]  /*01c0*/  UIADD3 UR6, -UR6, 0x100000, URZ ;  /* 0x0010000006067890 */ /* 0x000fc8000fffe13f */
[----:B------:R-:W-:Y:S02]  /*01d0*/  USHF.L.U32 UR7, UR6, 0xb, URZ ;  /* 0x0000000b06077899 */ /* 0x000fe4000800063f */
[----:B------:R-:W-:Y:S02]  /*01e0*/  USHF.L.U32 UR6, UR6, 0x1, URZ ;  /* 0x0000000106067899 */ /* 0x000fe4000800063f */
[----:B0-----:R-:W-:Y:S02]  /*01f0*/  ULEA UR8, UR8, UR4, 0x18 ;  /* 0x0000000408087291 */ /* 0x001fe4000f8ec03f */
[----:B------:R-:W-:-:S04]  /*0200*/  UIADD3 UR4, -UR5, 0x100000, URZ ;  /* 0x0010000005047890 */ /* 0x000fc8000fffe13f */
[----:B------:R-:W-:Y:S02]  /*0210*/  USHF.L.U32 UR5, UR4, 0xb, URZ ;  /* 0x0000000b04057899 */ /* 0x000fe4000800063f */
[----:B------:R-:W-:Y:S01]  /*0220*/  USHF.L.U32 UR4, UR4, 0x1, URZ ;  /* 0x0000000104047899 */ /* 0x000fe2000800063f */
[----:B------:R-:W0:Y:S11]  /*0230*/  FENCE.VIEW.ASYNC.S ;  /* 0x00000000000073c6 */ /* 0x000e360000000000 */
[----:B0-----:R0:W1:Y:S01]  /*0240*/  SYNCS.EXCH.64 URZ, [UR8], UR4 ;  /* 0x00000004083f75b2 */ /* 0x0010620008000100 */
[----:B------:R0:W2:Y:S01]  /*0250*/  SYNCS.EXCH.64 URZ, [UR8+0x28], UR6 ;  /* 0x00002806083f75b2 */ /* 0x0000a20008000100 */
[----:B------:R0:W3:Y:S01]  /*0260*/  SYNCS.EXCH.64 URZ, [UR8+0x8], UR4 ;  /* 0x00000804083f75b2 */ /* 0x0000e20008000100 */
[----:B------:R0:W4:Y:S01]  /*0270*/  SYNCS.EXCH.64 URZ, [UR8+0x30], UR6 ;  /* 0x00003006083f75b2 */ /* 0x0001220008000100 */
[----:B------:R0:W0:Y:S01]  /*0280*/  SYNCS.EXCH.64 URZ, [UR8+0x10], UR4 ;  /* 0x00001004083f75b2 */ /* 0x0000220008000100 */
[----:B------:R0:W0:Y:S01]  /*0290*/  SYNCS.EXCH.64 URZ, [UR8+0x38], UR6 ;  /* 0x00003806083f75b2 */ /* 0x0000220008000100 */
[----:B------:R0:W0:Y:S01]  /*02a0*/  SYNCS.EXCH.64 URZ, [UR8+0x18], UR4 ;  /* 0x00001804083f75b2 */ /* 0x0000220008000100 */
[----:B------:R0:W0:Y:S01]  /*02b0*/  SYNCS.EXCH.64 URZ, [UR8+0x40], UR6 ;  /* 0x00004006083f75b2 */ /* 0x0000220008000100 */
[----:B------:R0:W0:Y:S01]  /*02c0*/  SYNCS.EXCH.64 URZ, [UR8+0x20], UR4 ;  /* 0x00002004083f75b2 */ /* 0x0000220008000100 */
[----:B------:R0:W0:Y:S01]  /*02d0*/  SYNCS.EXCH.64 URZ, [UR8+0x48], UR6 ;  /* 0x00004806083f75b2 */ /* 0x0000220008000100 */
[----:B------:R-:W-:Y:S01]  /*02e0*/  NOP ;  /* 0x0000000000007918 */ /* 0x000fe20000000000 */
.L_x_2:
[----:B------:R-:W5:Y:S01]  /*02f0*/  SHFL.IDX PT, R6, R0, RZ, 0x1f ;  /* 0x00001fff00067589 */ /* 0x000f6200000e0000 */
[----:B------:R-:W-:Y:S01]  /*0300*/  ELECT P0, URZ, PT ;  /* 0x00000000003f782f */ /* 0x000fe20003800000 */
[----:B------:R-:W-:Y:S01]  /*0310*/  NOP ;  /* 0x0000000000007918 */ /* 0x000fe20000000000 */
[----:B------:R-:W-:Y:S01]  /*0320*/  ELECT P1, URZ, PT ;  /* 0x00000000003f782f */ /* 0x000fe20003820000 */
[----:B------:R-:W1:Y:S01]  /*0330*/  SHFL.IDX PT, R3, R0, RZ, 0x1f ;  /* 0x00001fff00037589 */ /* 0x000e6200000e0000 */
[----:B0-----:R-:W-:Y:S01]  /*0340*/  UMOV UR4, 0x20 ;  /* 0x0000002000047882 */ /* 0x001fe20000000000 */
[----:B------:R-:W-:Y:S01]  /*0350*/  UMOV UR11, 0x80 ;  /* 0x00000080000b7882 */ /* 0x000fe20000000000 */
[----:B------:R-:W-:Y:S01]  /*0360*/  NOP ;  /* 0x0000000000007918 */ /* 0x000fe20000000000 */
[C---:B------:R-:W-:Y:S01]  /*0370*/  VIADD R33, R8.reuse, 0xffffffff ;  /* 0xffffffff08217836 */ /* 0x040fe20000000000 */
[----:B------:R-:W0:Y:S01]  /*0380*/  SHFL.IDX PT, R5, R5, RZ, 0x1f ;  /* 0x00001fff05057589 */ /* 0x000e2200000e0000 */
[----:B------:R-:W-:Y:S01]  /*0390*/  ULDC.64 UR44, c[0x0][0x208] ;  /* 0x00008200002c7ab9 */ /* 0x000fe20000000a00 */
[----:B------:R-:W-:-:S02]  /*03a0*/  ISETP.NE.AND P2, PT, R8, RZ, PT ;  /* 0x000000ff0800720c */ /* 0x000fc40003f45270 */
[----:B------:R-:W-:Y:S02]  /*03b0*/  ISETP.GE.U32.AND P3, PT, R33, 0x2, PT ;  /* 0x000000022100780c */ /* 0x000fe40003f66070 */
[----:B-----5:R-:W-:Y:S02]  /*03c0*/  ISETP.NE.OR P0, PT, R6, RZ, !P0 ;  /* 0x000000ff0600720c */ /* 0x020fe40004705670 */
[----:B-1----:R-:W-:Y:S02]  /*03d0*/  ISETP.NE.OR P1, PT, R3, RZ, !P1 ;  /* 0x000000ff0300720c */ /* 0x002fe40004f25670 */
[----:B------:R-:W-:-:S04]  /*03e0*/  SHF.R.S32.HI R3, RZ, 0x1f, R2 ;  /* 0x0000001fff037819 */ /* 0x000fc80000011402 */
[----:B------:R-:W-:-:S05]  /*03f0*/  LEA.HI R3, R3, R2, RZ, 0x2 ;  /* 0x0000000203037211 */ /* 0x000fca00078f10ff */
[----:B------:R-:W-:Y:S01]  /*0400*/  VOTEU.ALL UP0, P0 ;  /* 0x00000000003f7886 */ /* 0x000fe20000000000 */
[----:B------:R-:W-:Y:S01]  /*0410*/  LOP3.LUT R3, R3, 0xfffffffc, RZ, 0xc0, !PT ;  /* 0xfffffffc03037812 */ /* 0x000fe200078ec0ff */
[----:B------:R-:W-:-:S03]  /*0420*/  VOTEU.ALL UP1, P1 ;  /* 0x00000000003f7886 */ /* 0x000fc60000820000 */
[----:B------:R-:W1:Y:S01]  /*0430*/  @!UP0 S2UR UR7, SR_CgaCtaId ;  /* 0x00000000000789c3 */ /* 0x000e620000008800 */
[----:B------:R-:W-:Y:S01]  /*0440*/  @!UP0 UMOV UR6, 0x400 ;  /* 0x0000040000068882 */ /* 0x000fe20000000000 */
[----:B------:R-:W-:-:S04]  /*0450*/  @!UP0 UIADD3 UR4, -UR4, 0x100000, URZ ;  /* 0x0010000004048890 */ /* 0x000fc8000fffe13f */
[----:B------:R-:W-:Y:S02]  /*0460*/  @!UP0 USHF.L.U32 UR5, UR4, 0xb, URZ ;  /* 0x0000000b04058899 */ /* 0x000fe4000800063f */
[----:B------:R-:W-:Y:S01]  /*0470*/  @!UP0 USHF.L.U32 UR4, UR4, 0x1, URZ ;  /* 0x0000000104048899 */ /* 0x000fe2000800063f */
[----:B------:R-:W-:Y:S01]  /*0480*/  IMAD.IADD R0, R2, 0x1, -R3 ;  /* 0x0000000102007824 */ /* 0x000fe200078e0a03 */
[----:B------:R-:W-:Y:S01]  /*0490*/  @!UP1 UMOV UR9, 0x400 ;  /* 0x0000040000099882 */ /* 0x000fe20000000000 */
[----:B------:R-:W-:Y:S01]  /*04a0*/  VOTEU.ALL UP2, P1 ;  /* 0x00000000003f7886 */ /* 0x000fe20000840000 */
[----:B------:R-:W-:Y:S01]  /*04b0*/  VOTEU.ALL UP3, P1 ;  /* 0x00000000003f7886 */ /* 0x000fe20000860000 */
[----:B------:R-:W-:Y:S01]  /*04c0*/  VOTEU.ALL UP4, P1 ;  /* 0x00000000003f7886 */ /* 0x000fe20000880000 */
[----:B------:R-:W5:Y:S01]  /*04d0*/  @!UP1 S2UR UR10, SR_CgaCtaId ;  /* 0x00000000000a99c3 */ /* 0x000f620000008800 */
[----:B------:R-:W-:Y:S01]  /*04e0*/  VOTEU.ALL UP5, P1 ;  /* 0x00000000003f7886 */ /* 0x000fe200008a0000 */
[----:B------:R-:W-:-:S04]  /*04f0*/  SHF.R.S32.HI R3, RZ, 0x1f, R4 ;  /* 0x0000001fff037819 */ /* 0x000fc80000011404 */
[----:B------:R-:W-:-:S04]  /*0500*/  LEA.HI R3, R3, R4, RZ, 0x7 ;  /* 0x0000000403037211 */ /* 0x000fc800078f38ff */
[----:B------:R-:W-:-:S05]  /*0510*/  LOP3.LUT R3, R3, 0xffffff80, RZ, 0xc0, !PT ;  /* 0xffffff8003037812 */ /* 0x000fca00078ec0ff */
[----:B------:R-:W-:Y:S01]  /*0520*/  IMAD.IADD R3, R4, 0x1, -R3 ;  /* 0x0000000104037824 */ /* 0x000fe200078e0a03 */
[----:B-1----:R-:W-:Y:S02]  /*0530*/  @!UP0 ULEA UR8, UR7, UR6, 0x18 ;  /* 0x0000000607088291 */ /* 0x002fe4000f8ec03f */
[----:B------:R-:W-:-:S04]  /*0540*/  @!UP1 UIADD3 UR6, -UR11, 0x100000, URZ ;  /* 0x001000000b069890 */ /* 0x000fc8000fffe13f */
[----:B------:R-:W-:Y:S02]  /*0550*/  @!UP1 USHF.L.U32 UR7, UR6, 0xb, URZ ;  /* 0x0000000b06079899 */ /* 0x000fe4000800063f */
[----:B------:R-:W-:Y:S01]  /*0560*/  @!UP1 USHF.L.U32 UR6, UR6, 0x1, URZ ;  /* 0x0000000106069899 */ /* 0x000fe2000800063f */
[----:B------:R-:W-:Y:S01]  /*0570*/  VOTEU.ALL UP0, P0 ;  /* 0x00000000003f7886 */ /* 0x000fe20000000000 */
[----:B-----5:R-:W-:Y:S01]  /*0580*/  @!UP1 ULEA UR9, UR10, UR9, 0x18 ;  /* 0x000000090a099291 */ /* 0x020fe2000f8ec03f */
[----:B------:R-:W-:Y:S02]  /*0590*/  VOTEU.ALL UP1, P0 ;  /* 0x00000000003f7886 */ /* 0x000fe40000020000 */
[----:B------:R-:W-:Y:S01]  /*05a0*/  ULDC.64 UR10, c[0x0][0x598] ;  /* 0x00016600000a7ab9 */ /* 0x000fe20000000a00 */
[----:B------:R-:W-:Y:S01]  /*05b0*/  ISETP.NE.AND P0, PT, R0, 0x3, PT ;  /* 0x000000030000780c */ /* 0x000fe20003f05270 */
[----:B------:R-:W1:Y:S02]  /*05c0*/  FENCE.VIEW.ASYNC.S ;  /* 0x00000000000073c6 */ /* 0x000e640000000000 */
[----:B-1----:R1:W2:Y:S01]  /*05d0*/  @!UP0 SYNCS.EXCH.64 URZ, [UR8+0x80], UR4 ;  /* 0x00008004083f85b2 */ /* 0x0022a20008000100 */
[----:B------:R-:W-:-:S02]  /*05e0*/  ISETP.NE.U32.AND P1, PT, RZ, UR10, PT ;  /* 0x0000000aff007c0c */ /* 0x000fc4000bf25070 */
[----:B------:R-:W-:Y:S02]  /*05f0*/  ISETP.EQ.OR P0, PT, R0, RZ, !P0 ;  /* 0x000000ff0000720c */ /* 0x000fe40004702670 */
[----:B------:R-:W-:Y:S02]  /*0600*/  ISETP.NE.AND.EX P1, PT, RZ, UR11, PT, P1 ;  /* 0x0000000bff007c0c */ /* 0x000fe4000bf25310 */
[----:B------:R-:W-:-:S04]  /*0610*/  ISETP.EQ.AND P0, PT, R8, RZ, P0 ;  /* 0x000000ff0800720c */ /* 0x000fc80000702270 */
[----:B------:R-:W-:-:S04]  /*0620*/  SEL R16, RZ, 0x1, !P0 ;  /* 0x00000001ff107807 */ /* 0x000fc80004000000 */
[----:B------:R-:W-:Y:S01]  /*0630*/  SEL R16, R16, 0x2, P3 ;  /* 0x0000000210107807 */ /* 0x000fe20001800000 */
[----:B------:R1:W2:Y:S01]  /*0640*/  @!UP1 SYNCS.EXCH.64 URZ, [UR8+0x88], UR4 ;  /* 0x00008804083f95b2 */ /* 0x0002a20008000100 */
[----:B------:R-:W-:Y:S01]  /*0650*/  NOP ;  /* 0x0000000000007918 */ /* 0x000fe20000000000 */
[----:B------:R1:W2:Y:S01]  /*0660*/  @!UP2 SYNCS.EXCH.64 URZ, [UR9+0x60], UR6 ;  /* 0x00006006093fa5b2 */ /* 0x0002a20008000100 */
[----:B------:R1:W2:Y:S01]  /*0670*/  @!UP3 SYNCS.EXCH.64 URZ, [UR9+0x68], UR6 ;  /* 0x00006806093fb5b2 */ /* 0x0002a20008000100 */
[----:B------:R1:W2:Y:S01]  /*0680*/  @!UP4 SYNCS.EXCH.64 URZ, [UR9+0x70], UR6 ;  /* 0x00007006093fc5b2 */ /* 0x0002a20008000100 */
[----:B------:R1:W2:Y:S01]  /*0690*/  @!UP5 SYNCS.EXCH.64 URZ, [UR9+0x78], UR6 ;  /* 0x00007806093fd5b2 */ /* 0x0002a20008000100 */
[----:B------:R-:W-:Y:S01]  /*06a0*/  NOP ;  /* 0x0000000000007918 */ /* 0x000fe20000000000 */
[----:B--234-:R-:W-:Y:S06]  /*06b0*/  BAR.SYNC.DEFER_BLOCKING 0x0 ;  /* 0x0000000000007b1d */ /* 0x01cfec0000010000 */
[----:B01----:R-:W-:Y:S05]  /*06c0*/  @!P1 BRA `(.L_x_3) ;  /* 0x00000000001c9947 */ /* 0x003fea0003800000 */
[----:B------:R-:W0:Y:S02]  /*06d0*/  LDC.64 R6, c[0x0][0x598] ;  /* 0x00016600ff067b82 */ /* 0x000e240000000a00 */
[----:B0-----:R-:W2:Y:S02]  /*06e0*/  LDG.E.64 R6, desc[UR44][R6.64] ;  /* 0x0000002c06067981 */ /* 0x001ea4000c1e1b00 */
[----:B--2---:R-:W-:-:S04]  /*06f0*/  ISETP.NE.U32.AND P0, PT, R6, RZ, PT ;  /* 0x000000ff0600720c */ /* 0x004fc80003f05070 */
[----:B------:R-:W-:-:S13]  /*0700*/  ISETP.NE.AND.EX P0, PT, R7, RZ, PT, P0 ;  /* 0x000000ff0700720c */ /* 0x000fda0003f05300 */
[----:B------:R-:W-:Y:S05]  /*0710*/  @!P0 BRA `(.L_x_3) ;  /* 0x0000000000088947 */ /* 0x000fea0003800000 */
[----:B------:R1:W5:Y:S01]  /*0720*/  LD.E R145, desc[UR44][R6.64] ;  /* 0x0000002c06917980 */ /* 0x000362000c101900 */
[----:B------:R-:W-:Y:S05]  /*0730*/  BRA `(.L_x_4) ;  /* 0x0000000000247947 */ /* 0x000fea0003800000 */
.L_x_3:
[----:B------:R-:W-:Y:S02]  /*0740*/  ULDC.64 UR4, c[0x0][0x588] ;  /* 0x0001620000047ab9 */ /* 0x000fe40000000a00 */
[----:B------:R-:W-:-:S04]  /*0750*/  ISETP.NE.U32.AND P0, PT, RZ, UR4, PT ;  /* 0x00000004ff007c0c */ /* 0x000fc8000bf05070 */
[----:B------:R-:W-:-:S13]  /*0760*/  ISETP.NE.AND.EX P0, PT, RZ, UR5, PT, P0 ;  /* 0x00000005ff007c0c */ /* 0x000fda000bf05300 */
[----:B------:R-:W-:Y:S05]  /*0770*/  @!P0 BRA `(.L_x_5) ;  /* 0x00000000000c8947 */ /* 0x000fea0003800000 */
[----:B------:R-:W0:Y:S02]  /*0780*/  LDC.64 R6, c[0x0][0x588] ;  /* 0x00016200ff067b82 */ /* 0x000e240000000a00 */
[----:B0-----:R0:W5:Y:S01]  /*0790*/  LDG.E R145, desc[UR44][R6.64] ;  /* 0x0000002c06917981 */ /* 0x001162000c1e1900 */
[----:B------:R-:W-:Y:S05]  /*07a0*/  BRA `(.L_x_4) ;  /* 0x0000000000087947 */ /* 0x000fea0003800000 */
.L_x_5:
[----:B------:R-:W-:Y:S02]  /*07b0*/  ULDC UR4, c[0x0][0x580] ;  /* 0x0001600000047ab9 */ /* 0x000fe40000000800 */
[----:B------:R-:W-:-:S07]  /*07c0*/  IMAD.U32 R145, RZ, RZ, UR4 ;  /* 0x00000004ff917e24 */ /* 0x000fce000f8e00ff */
.L_x_4:
[----:B------:R-:W-:Y:S02]  /*07d0*/  ULDC.64 UR4, c[0x0][0x5a0] ;  /* 0x0001680000047ab9 */ /* 0x000fe40000000a00 */
[----:B------:R-:W-:-:S04]  /*07e0*/  ISETP.NE.U32.AND P0, PT, RZ, UR4, PT ;  /* 0x00000004ff007c0c */ /* 0x000fc8000bf05070 */
[----:B------:R-:W-:-:S13]  /*07f0*/  ISETP.NE.AND.EX P0, PT, RZ, UR5, PT, P0 ;  /* 0x00000005ff007c0c */ /* 0x000fda000bf05300 */
[----:B------:R-:W-:Y:S05]  /*0800*/  @!P0 BRA `(.L_x_6) ;  /* 0x00000000001c8947 */ /* 0x000fea0003800000 */
[----:B01----:R-:W0:Y:S02]  /*0810*/  LDC.64 R6, c[0x0][0x5a0] ;  /* 0x00016800ff067b82 */ /* 0x003e240000000a00 */
[----:B0-----:R-:W2:Y:S02]  /*0820*/  LDG.E.64 R6, desc[UR44][R6.64] ;  /* 0x0000002c06067981 */ /* 0x001ea4000c1e1b00 */
[----:B--2---:R-:W-:-:S04]  /*0830*/  ISETP.NE.U32.AND P0, PT, R6, RZ, PT ;  /* 0x000000ff0600720c */ /* 0x004fc80003f05070 */
[----:B------:R-:W-:-:S13]  /*0840*/  ISETP.NE.AND.EX P0, PT, R7, RZ, PT, P0 ;  /* 0x000000ff0700720c */ /* 0x000fda0003f05300 */
[----:B------:R-:W-:Y:S05]  /*0850*/  @!P0 BRA `(.L_x_6) ;  /* 0x0000000000088947 */ /* 0x000fea0003800000 */
[----:B------:R3:W5:Y:S01]  /*0860*/  LD.E R144, desc[UR44][R6.64] ;  /* 0x0000002c06907980 */ /* 0x000762000c101900 */
[----:B------:R-:W-:Y:S05]  /*0870*/  BRA `(.L_x_7) ;  /* 0x0000000000247947 */ /* 0x000fea0003800000 */
.L_x_6:
[----:B------:R-:W-:Y:S02]  /*0880*/  ULDC.64 UR4, c[0x0][0x590] ;  /* 0x0001640000047ab9 */ /* 0x000fe40000000a00 */
[----:B------:R-:W-:-:S04]  /*0890*/  ISETP.NE.U32.AND P0, PT, RZ, UR4, PT ;  /* 0x00000004ff007c0c */ /* 0x000fc8000bf05070 */
[----:B------:R-:W-:-:S13]  /*08a0*/  ISETP.NE.AND.EX P0, PT, RZ, UR5, PT, P0 ;  /* 0x00000005ff007c0c */ /* 0x000fda000bf05300 */
[----:B------:R-:W-:Y:S05]  /*08b0*/  @!P0 BRA `(.L_x_8) ;  /* 0x00000000000c8947 */ /* 0x000fea0003800000 */
[----:B01----:R-:W0:Y:S02]  /*08c0*/  LDC.64 R6, c[0x0][0x590] ;  /* 0x00016400ff067b82 */ /* 0x003e240000000a00 */
[----:B0-----:R2:W5:Y:S01]  /*08d0*/  LDG.E R144, desc[UR44][R6.64] ;  /* 0x0000002c06907981 */ /* 0x001562000c1e1900 */
[----:B------:R-:W-:Y:S05]  /*08e0*/  BRA `(.L_x_7) ;  /* 0x0000000000087947 */ /* 0x000fea0003800000 */
.L_x_8:
[----:B------:R-:W-:Y:S02]  /*08f0*/  ULDC UR4, c[0x0][0x584] ;  /* 0x0001610000047ab9 */ /* 0x000fe40000000800 */
[----:B------:R-:W-:-:S07]  /*0900*/  IMAD.U32 R144, RZ, RZ, UR4 ;  /* 0x00000004ff907e24 */ /* 0x000fce000f8e00ff */
.L_x_7:
[----:B------:R-:W4:Y:S01]  /*0910*/  LDC R2, c[0x0][0x65c] ;  /* 0x00019700ff027b82 */ /* 0x000f220000000800 */
[----:B------:R-:W4:Y:S01]  /*0920*/  S2R R14, SR_CTAID.Y ;  /* 0x00000000000e7919 */ /* 0x000f220000002600 */
[----:B------:R-:W-:Y:S01]  /*0930*/  ULDC UR6, c[0x0][0x28c] ;  /* 0x0000a30000067ab9 */ /* 0x000fe20000000800 */
[----:B------:R-:W-:Y:S01]  /*0940*/  ISETP.NE.AND P0, PT, R8, 0x2, PT ;  /* 0x000000020800780c */ /* 0x000fe20003f05270 */
[----:B------:R-:W-:Y:S01]  /*0950*/  UIADD3 UR6, UR6, 0x3f, URZ ;  /* 0x0000003f06067890 */ /* 0x000fe2000fffe03f */
[----:B0123--:R-:W0:Y:S01]  /*0960*/  S2R R6, SR_CTAID.X ;  /* 0x0000000000067919 */ /* 0x00fe220000002500 */
[----:B------:R-:W-:Y:S01]  /*0970*/  IMAD.MOV.U32 R7, RZ, RZ, RZ ;  /* 0x000000ffff077224 */ /* 0x000fe200078e00ff */
[----:B------:R-:W-:Y:S01]  /*0980*/  UMOV UR36, URZ ;  /* 0x0000003f00247c82 */ /* 0x000fe20008000000 */
[----:B------:R-:W-:Y:S01]  /*0990*/  USHF.R.S32.HI UR7, URZ, 0x1f, UR6 ;  /* 0x0000001f3f077899 */ /* 0x000fe20008011406 */
[----:B------:R-:W-:Y:S01]  /*09a0*/  UMOV UR37, URZ ;  /* 0x0000003f00257c82 */ /* 0x000fe20008000000 */
[----:B------:R-:W-:-:S02]  /*09b0*/  ULDC.64 UR8, c[0x0][0x650] ;  /* 0x0001940000087ab9 */ /* 0x000fc40000000a00 */
[----:B------:R-:W-:-:S04]  /*09c0*/  ULEA.HI UR7, UR7, UR6, URZ, 0x6 ;  /* 0x0000000607077291 */ /* 0x000fc8000f8f303f */
[----:B------:R-:W-:Y:S01]  /*09d0*/  USHF.R.S32.HI UR38, URZ, 0x6, UR7 ;  /* 0x000000063f267899 */ /* 0x000fe20008011407 */
[----:B----4-:R-:W-:-:S13]  /*09e0*/  ISETP.NE.AND P1, PT, R2, 0x1, PT ;  /* 0x000000010200780c */ /* 0x010fda0003f25270 */
[----:B------:R-:W0:Y:S01]  /*09f0*/  @P1 LDC R19, c[0x0][0x10] ;  /* 0x00000400ff131b82 */ /* 0x000e220000000800 */
[----:B------:R-:W-:Y:S02]  /*0a00*/  @P1 IMAD.MOV.U32 R8, RZ, RZ, R14 ;  /* 0x000000ffff081224 */ /* 0x000fe400078e000e */
[----:B------:R-:W-:Y:S02]  /*0a10*/  @P1 IMAD.MOV.U32 R9, RZ, RZ, RZ ;  /* 0x000000ffff091224 */ /* 0x000fe400078e00ff */
[----:B------:R-:W-:-:S03]  /*0a20*/  @P1 IMAD.MOV.U32 R17, RZ, RZ, RZ ;  /* 0x000000ffff111224 */ /* 0x000fc600078e00ff */
[----:B------:R-:W1:Y:S01]  /*0a30*/  @!P1 LDC R11, c[0x0][0xc] ;  /* 0x00000300ff0b9b82 */ /* 0x000e620000000800 */
[----:B------:R-:W-:Y:S01]  /*0a40*/  ULDC UR4, c[0x0][0xc] ;  /* 0x0000030000047ab9 */ /* 0x000fe20000000800 */
[----:B------:R-:W-:Y:S02]  /*0a50*/  ULDC UR5, c[0x0][0x10] ;  /* 0x0000040000057ab9 */ /* 0x000fe40000000800 */
[----:B------:R-:W-:-:S04]  /*0a60*/  UIMAD.WIDE.U32 UR4, UR4, UR5, URZ ;  /* 0x00000005040472a5 */ /* 0x000fc8000f8e003f */
[----:B------:R-:W2:Y:S01]  /*0a70*/  LDC R2, c[0x0][0x14] ;  /* 0x00000500ff027b82 */ /* 0x000ea20000000800 */
[----:B0-----:R-:W-:-:S04]  /*0a80*/  @P1 IMAD.WIDE.U32 R18, R6, R19, R8 ;  /* 0x0000001306121225 */ /* 0x001fc800078e0008 */
[----:B------:R-:W-:Y:S02]  /*0a90*/  @P1 IMAD.IADD R17, R19, 0x1, R17 ;  /* 0x0000000113111824 */ /* 0x000fe400078e0211 */
[----:B-1----:R-:W-:-:S04]  /*0aa0*/  @!P1 IMAD.WIDE.U32 R8, R11, R14, R6 ;  /* 0x0000000e0b089225 */ /* 0x002fc800078e0006 */
[----:B------:R-:W-:Y:S02]  /*0ab0*/  @!P1 IMAD.MOV.U32 R18, RZ, RZ, R8 ;  /* 0x000000ffff129224 */ /* 0x000fe400078e0008 */
[----:B------:R-:W-:Y:S02]  /*0ac0*/  @!P1 IMAD.MOV.U32 R17, RZ, RZ, R9 ;  /* 0x000000ffff119224 */ /* 0x000fe400078e0009 */
[----:B--2---:R-:W-:-:S04]  /*0ad0*/  IMAD.WIDE.U32 R12, R2, UR4, RZ ;  /* 0x00000004020c7c25 */ /* 0x004fc8000f8e00ff */
[----:B------:R-:W-:Y:S01]  /*0ae0*/  IMAD R23, R2, UR5, RZ ;  /* 0x0000000502177c24 */ /* 0x000fe2000f8e02ff */
[----:B------:R0:W-:Y:S03]  /*0af0*/  STL.64 [R1], R12 ;  /* 0x0000000c01007387 */ /* 0x0001e60000100a00 */
[----:B------:R-:W-:Y:S01]  /*0b00*/  IMAD.IADD R23, R13, 0x1, R23 ;  /* 0x000000010d177824 */ /* 0x000fe200078e0217 */
[----:B------:R-:W-:Y:S06]  /*0b10*/  @P0 BRA `(.L_x_9) ;  /* 0x0000000000200947 */ /* 0x000fec0003800000 */
[----:B------:R-:W-:Y:S01]  /*0b20*/  UISETP.GE.U32.AND UP0, UPT, UR38, 0x5, UPT ;  /* 0x000000052600788c */ /* 0x000fe2000bf06070 */
[----:B------:R-:W-:Y:S01]  /*0b30*/  IADD3 R18, P0, R18, R12, RZ ;  /* 0x0000000c12127210 */ /* 0x000fe20007f1e0ff */
[----:B------:R-:W-:Y:S01]  /*0b40*/  UIMAD.WIDE.U32 UR4, UR38, -0x33333333, URZ ;  /* 0xcccccccd260478a5 */ /* 0x000fe2000f8e003f */
[----:B------:R-:W-:-:S03]  /*0b50*/  UMOV UR37, URZ ;  /* 0x0000003f00257c82 */ /* 0x000fc60008000000 */
[----:B------:R-:W-:Y:S01]  /*0b60*/  USHF.R.U32.HI UR4, URZ, 0x2, UR5 ;  /* 0x000000023f047899 */ /* 0x000fe20008011605 */
[----:B------:R-:W-:-:S03]  /*0b70*/  IMAD.X R17, R23, 0x1, R17, P0 ;  /* 0x0000000117117824 */ /* 0x000fc600000e0611 */
[----:B------:R-:W-:Y:S02]  /*0b80*/  UIMAD UR36, UR4, -0x5, UR38 ;  /* 0xfffffffb042478a4 */ /* 0x000fe4000f8e0226 */
[----:B------:R-:W-:-:S12]  /*0b90*/  @UP0 ULOP3.LUT UR37, UR4, 0x1, URZ, 0xc0, !UPT ;  /* 0x0000000104250892 */ /* 0x000fd8000f8ec03f */
.L_x_9:
[----:B------:R-:W-:Y:S01]  /*0ba0*/  ISETP.GE.U32.AND P0, PT, R18, UR8, PT ;  /* 0x0000000812007c0c */ /* 0x000fe2000bf06070 */
[----:B------:R-:W-:Y:S01]  /*0bb0*/  IMAD.MOV.U32 R19, RZ, RZ, -0x1 ;  /* 0xffffffffff137424 */ /* 0x000fe200078e00ff */
[----:B------:R-:W-:Y:S01]  /*0bc0*/  PRMT R8, RZ, 0x7610, R8 ;  /* 0x00007610ff087816 */ /* 0x000fe20000000008 */
[----:B------:R-:W-:Y:S01]  /*0bd0*/  IMAD.MOV.U32 R22, RZ, RZ, -0x1 ;  /* 0xffffffffff167424 */ /* 0x000fe200078e00ff */
[----:B------:R-:W-:Y:S01]  /*0be0*/  ISETP.GE.U32.AND.EX P0, PT, R17, UR9, PT, P0 ;  /* 0x0000000911007c0c */ /* 0x000fe2000bf06100 */
[----:B------:R-:W-:-:S12]  /*0bf0*/  IMAD.MOV.U32 R2, RZ, RZ, -0x1 ;  /* 0xffffffffff027424 */ /* 0x000fd800078e00ff */
[----:B------:R-:W-:Y:S05]  /*0c00*/  @P0 BRA `(.L_x_10) ;  /* 0x00000004005c0947 */ /* 0x000fea0003800000 */
[----:B------:R-:W1:Y:S01]  /*0c10*/  LDC.64 R20, c[0x0][0x628] ;  /* 0x00018a00ff147b82 */ /* 0x000e620000000a00 */
[----:B------:R-:W-:Y:S02]  /*0c20*/  IMAD.MOV.U32 R8, RZ, RZ, R18 ;  /* 0x000000ffff087224 */ /* 0x000fe400078e0012 */
[----:B------:R-:W-:-:S05]  /*0c30*/  IMAD.MOV.U32 R9, RZ, RZ, R17 ;  /* 0x000000ffff097224 */ /* 0x000fca00078e0011 */
[----:B------:R-:W2:Y:S08]  /*0c40*/  LDC R2, c[0x0][0x630] ;  /* 0x00018c00ff027b82 */ /* 0x000eb00000000800 */
[----:B------:R-:W3:Y:S01]  /*0c50*/  LDC.64 R24, c[0x0][0x620] ;  /* 0x00018800ff187b82 */ /* 0x000ee20000000a00 */
[----:B-1----:R-:W-:-:S04]  /*0c60*/  ISETP.NE.U32.AND P0, PT, R20, RZ, PT ;  /* 0x000000ff1400720c */ /* 0x002fc80003f05070 */
[----:B------:R-:W-:-:S13]  /*0c70*/  ISETP.NE.AND.EX P0, PT, R21, RZ, PT, P0 ;  /* 0x000000ff1500720c */ /* 0x000fda0003f05300 */
[----:B--23--:R-:W-:Y:S05]  /*0c80*/  @!P0 BRA `(.L_x_11) ;  /* 0x0000000000288947 */ /* 0x00cfea0003800000 */
[----:B0-----:R-:W0:Y:S02]  /*0c90*/  LDC R13, c[0x0][0x634] ;  /* 0x00018d00ff0d7b82 */ /* 0x001e240000000800 */
[----:B0-----:R-:W-:-:S05]  /*0ca0*/  IADD3 R13, P0, R18, R13, RZ ;  /* 0x0000000d120d7210 */ /* 0x001fca0007f1e0ff */
[----:B------:R-:W-:-:S04]  /*0cb0*/  IMAD.X R15, RZ, RZ, R17, P0 ;  /* 0x000000ffff0f7224 */ /* 0x000fc800000e0611 */
[----:B------:R-:W-:-:S04]  /*0cc0*/  IMAD.WIDE.U32 R8, R15, R20, RZ ;  /* 0x000000140f087225 */ /* 0x000fc800078e00ff */
[----:B------:R-:W-:-:S04]  /*0cd0*/  IMAD.WIDE.U32 R10, P0, R13, R21, R8 ;  /* 0x000000150d0a7225 */ /* 0x000fc80007800008 */
[----:B------:R-:W-:-:S04]  /*0ce0*/  IMAD.WIDE.U32 R8, R13, R20, RZ ;  /* 0x000000140d087225 */ /* 0x000fc800078e00ff */
[----:B------:R-:W-:Y:S01]  /*0cf0*/  IMAD.X R13, RZ, RZ, RZ, P0 ;  /* 0x000000ffff0d7224 */ /* 0x000fe200000e06ff */
[----:B------:R-:W-:Y:S01]  /*0d00*/  IADD3 RZ, P0, R9, R10, RZ ;  /* 0x0000000a09ff7210 */ /* 0x000fe20007f1e0ff */
[----:B------:R-:W-:-:S04]  /*0d10*/  IMAD.MOV.U32 R12, RZ, RZ, R11 ;  /* 0x000000ffff0c7224 */ /* 0x000fc800078e000b */
[----:B------:R-:W-:-:S08]  /*0d20*/  IMAD.WIDE.U32.X R8, R15, R21, R12, P0 ;  /* 0x000000150f087225 */ /* 0x000fd000000e040c */
.L_x_11:
[-CC-:B------:R-:W-:Y:S01]  /*0d30*/  SHF.R.U64 R31, R8, R2.reuse, R9.reuse ;  /* 0x00000002081f7219 */ /* 0x180fe20000001209 */
[----:B0-----:R-:W0:Y:S01]  /*0d40*/  LDC R12, c[0x0][0x618] ;  /* 0x00018600ff0c7b82 */ /* 0x001e220000000800 */
[----:B------:R-:W-:Y:S01]  /*0d50*/  SHF.R.U32.HI R7, RZ, R2, R9 ;  /* 0x00000002ff077219 */ /* 0x000fe20000011609 */
[----:B------:R-:W-:Y:S01]  /*0d60*/  ULDC UR4, c[0x0][0x150] ;  /* 0x0000540000047ab9 */ /* 0x000fe20000000800 */
[----:B------:R-:W-:Y:S01]  /*0d70*/  IADD3 R11, P0, RZ, -R31, RZ ;  /* 0x8000001fff0b7210 */ /* 0x000fe20007f1e0ff */
[----:B------:R-:W-:Y:S01]  /*0d80*/  IMAD.MOV.U32 R19, RZ, RZ, R17 ;  /* 0x000000ffff137224 */ /* 0x000fe200078e0011 */
[----:B------:R-:W-:-:S03]  /*0d90*/  I2FP.F32.U32 R2, R6 ;  /* 0x0000000600027245 */ /* 0x000fc60000201000 */
[----:B------:R-:W1:Y:S01]  /*0da0*/  LDC.64 R26, c[0x0][0x640] ;  /* 0x00019000ff1a7b82 */ /* 0x000e620000000a00 */
[----:B------:R-:W-:Y:S02]  /*0db0*/  IMAD.X R13, RZ, RZ, ~R7, P0 ;  /* 0x000000ffff0d7224 */ /* 0x000fe400000e0e07 */
[----:B------:R-:W-:Y:S01]  /*0dc0*/  FMUL R2, R2, UR4 ;  /* 0x0000000402027c20 */ /* 0x000fe20008400000 */
[----:B------:R-:W-:Y:S01]  /*0dd0*/  IMAD.WIDE.U32 R8, R11, R24, R18 ;  /* 0x000000180b087225 */ /* 0x000fe200078e0012 */
[----:B------:R-:W-:-:S03]  /*0de0*/  ULDC UR4, c[0x0][0x154] ;  /* 0x0000550000047ab9 */ /* 0x000fc60000000800 */
[----:B------:R-:W-:Y:S01]  /*0df0*/  IMAD R10, R13, R24, RZ ;  /* 0x000000180d0a7224 */ /* 0x000fe200078e02ff */
[----:B------:R-:W2:Y:S01]  /*0e00*/  LDC R7, c[0x0][0x144] ;  /* 0x00005100ff077b82 */ /* 0x000ea20000000800 */
[----:B------:R-:W3:Y:S02]  /*0e10*/  F2I.U32.TRUNC.NTZ R2, R2 ;  /* 0x0000000200027305 */ /* 0x000ee4000020f000 */
[----:B------:R-:W-:-:S04]  /*0e20*/  IMAD R11, R11, R25, R10 ;  /* 0x000000190b0b7224 */ /* 0x000fc800078e020a */
[----:B------:R-:W-:Y:S01]  /*0e30*/  IMAD.IADD R9, R9, 0x1, R11 ;  /* 0x0000000109097824 */ /* 0x000fe200078e020b */
[----:B------:R-:W4:Y:S01]  /*0e40*/  LDC R22, c[0x0][0x608] ;  /* 0x00018200ff167b82 */ /* 0x000f220000000800 */
[----:B------:R-:W-:-:S03]  /*0e50*/  IMAD.MOV.U32 R11, RZ, RZ, -0x1 ;  /* 0xffffffffff0b7424 */ /* 0x000fc600078e00ff */
[--C-:B0-----:R-:W-:Y:S02]  /*0e60*/  SHF.R.U64 R20, R8, R12, R9.reuse ;  /* 0x0000000c08147219 */ /* 0x101fe40000001209 */
[----:B------:R-:W-:Y:S02]  /*0e70*/  I2FP.F32.U32 R8, R14 ;  /* 0x0000000e00087245 */ /* 0x000fe40000201000 */
[----:B------:R-:W0:Y:S01]  /*0e80*/  LDC R24, c[0x0][0x658] ;  /* 0x00019600ff187b82 */ /* 0x000e220000000800 */
[----:B-1----:R-:W-:Y:S01]  /*0e90*/  ISETP.NE.U32.AND P0, PT, R26, RZ, PT ;  /* 0x000000ff1a00720c */ /* 0x002fe20003f05070 */
[----:B---3--:R-:W-:Y:S02]  /*0ea0*/  IMAD.MOV R10, RZ, RZ, -R2 ;  /* 0x000000ffff0a7224 */ /* 0x008fe400078e0a02 */
[----:B------:R-:W-:Y:S01]  /*0eb0*/  FMUL R8, R8, UR4 ;  /* 0x0000000408087c20 */ /* 0x000fe20008400000 */
[----:B------:R-:W-:Y:S02]  /*0ec0*/  SHF.R.U32.HI R9, RZ, R12, R9 ;  /* 0x0000000cff097219 */ /* 0x000fe40000011609 */
[----:B------:R-:W-:Y:S01]  /*0ed0*/  ISETP.NE.AND.EX P0, PT, R27, RZ, PT, P0 ;  /* 0x000000ff1b00720c */ /* 0x000fe20003f05300 */
[----:B------:R1:W3:Y:S01]  /*0ee0*/  F2I.U32.TRUNC.NTZ R15, R8 ;  /* 0x00000008000f7305 */ /* 0x0002e2000020f000 */
[----:B------:R-:W1:Y:S01]  /*0ef0*/  LDC R19, c[0x0][0x148] ;  /* 0x00005200ff137b82 */ /* 0x000e620000000800 */
[----:B--2---:R-:W-:-:S07]  /*0f00*/  IMAD R2, R7, R10, R6 ;  /* 0x0000000a07027224 */ /* 0x004fce00078e0206 */
[----:B------:R-:W2:Y:S01]  /*0f10*/  LDC R25, c[0x0][0x600] ;  /* 0x00018000ff197b82 */ /* 0x000ea20000000800 */
[-CC-:B----4-:R-:W-:Y:S02]  /*0f20*/  SHF.R.U64 R32, R20, R22.reuse, R9.reuse ;  /* 0x0000001614207219 */ /* 0x190fe40000001209 */
[----:B------:R-:W-:Y:S01]  /*0f30*/  SHF.R.U32.HI R7, RZ, R22, R9 ;  /* 0x00000016ff077219 */ /* 0x000fe20000011609 */
[----:B------:R-:W-:-:S04]  /*0f40*/  IMAD.MOV.U32 R9, RZ, RZ, 0x1 ;  /* 0x00000001ff097424 */ /* 0x000fc800078e00ff */
[----:B------:R-:W4:Y:S01]  /*0f50*/  LDC R28, c[0x0][0x648] ;  /* 0x00019200ff1c7b82 */ /* 0x000f220000000800 */
[-C--:B0-----:R-:W-:Y:S02]  /*0f60*/  SHF.L.U32 R6, R11, R24.reuse, RZ ;  /* 0x000000180b067219 */ /* 0x081fe400000006ff */
[--C-:B------:R-:W-:Y:S02]  /*0f70*/  SHF.R.U64 R22, R32, R24, R7.reuse ;  /* 0x0000001820167219 */ /* 0x100fe40000001207 */
[----:B------:R-:W-:Y:S02]  /*0f80*/  LOP3.LUT R13, RZ, R6, RZ, 0x33, !PT ;  /* 0x00000006ff0d7212 */ /* 0x000fe400078e33ff */
[-C--:B------:R-:W-:Y:S01]  /*0f90*/  SHF.R.U32.HI R7, RZ, R24.reuse, R7 ;  /* 0x00000018ff077219 */ /* 0x080fe20000011607 */
[----:B------:R-:W0:Y:S01]  /*0fa0*/  LDC R29, c[0x0][0x638] ;  /* 0x00018e00ff1d7b82 */ /* 0x000e220000000800 */
[----:B------:R-:W-:Y:S01]  /*0fb0*/  SHF.L.U32 R12, R9, R24, RZ ;  /* 0x00000018090c7219 */ /* 0x000fe200000006ff */
[----:B------:R-:W-:-:S06]  /*0fc0*/  IMAD.MOV.U32 R6, RZ, RZ, R22 ;  /* 0x000000ffff067224 */ /* 0x000fcc00078e0016 */
[----:B------:R-:W0:Y:S01]  /*0fd0*/  LDC R30, c[0x0][0x610] ;  /* 0x00018400ff1e7b82 */ /* 0x000e220000000800 */
[----:B-1-3--:R-:W-:Y:S05]  /*0fe0*/  @!P0 BRA `(.L_x_12) ;  /* 0x0000000000288947 */ /* 0x00afea0003800000 */
[----:B------:R-:W1:Y:S02]  /*0ff0*/  LDC R11, c[0x0][0x64c] ;  /* 0x00019300ff0b7b82 */ /* 0x000e640000000800 */
[----:B-1----:R-:W-:-:S05]  /*1000*/  IADD3 R11, P0, R22, R11, RZ ;  /* 0x0000000b160b7210 */ /* 0x002fca0007f1e0ff */
        /* <DEDUP_REMOVED lines=8> */
.L_x_12:
[----:B----4-:R-:W-:Y:S01]  /*1090*/  SHF.R.U64 R6, R6, R28, R7 ;  /* 0x0000001c06067219 */ /* 0x010fe20000001207 */
[----:B--2---:R-:W-:Y:S01]  /*10a0*/  VIADD R7, R25, 0xffffffff ;  /* 0xffffffff19077836 */ /* 0x004fe20000000000 */
[----:B------:R-:W-:Y:S01]  /*10b0*/  LOP3.LUT R13, R32, R13, RZ, 0xc0, !PT ;  /* 0x0000000d200d7212 */ /* 0x000fe200078ec0ff */
[----:B------:R-:W-:Y:S02]  /*10c0*/  IMAD.MOV R15, RZ, RZ, -R15 ;  /* 0x000000ffff0f7224 */ /* 0x000fe400078e0a0f */
[----:B------:R-:W-:Y:S01]  /*10d0*/  IMAD.MOV R8, RZ, RZ, -R6 ;  /* 0x000000ffff087224 */ /* 0x000fe200078e0a06 */
[----:B------:R-:W-:Y:S01]  /*10e0*/  LOP3.LUT R7, R20, R7, RZ, 0xc0, !PT ;  /* 0x0000000714077212 */ /* 0x000fe200078ec0ff */
[----:B------:R-:W-:Y:S02]  /*10f0*/  IMAD R13, R12, R6, R13 ;  /* 0x000000060c0d7224 */ /* 0x000fe400078e020d */
[----:B------:R-:W-:Y:S02]  /*1100*/  @P1 IMAD R2, R19, R15, R14 ;  /* 0x0000000f13021224 */ /* 0x000fe400078e020e */
[----:B0-----:R-:W-:-:S02]  /*1110*/  IMAD R6, R8, R29, R22 ;  /* 0x0000001d08067224 */ /* 0x001fc400078e0216 */
[----:B------:R-:W-:Y:S02]  /*1120*/  IMAD R2, R13, R30, R2 ;  /* 0x0000001e0d027224 */ /* 0x000fe400078e0202 */
[----:B------:R-:W-:Y:S02]  /*1130*/  IMAD R19, R6, R25, R7 ;  /* 0x0000001906137224 */ /* 0x000fe400078e0207 */
[----:B------:R-:W-:-:S03]  /*1140*/  IMAD.MOV.U32 R8, RZ, RZ, 0x1 ;  /* 0x00000001ff087424 */ /* 0x000fc600078e00ff */
[----:B------:R-:W-:Y:S02]  /*1150*/  SEL R22, R19, R2, !P1 ;  /* 0x0000000213167207 */ /* 0x000fe40004800000 */
[----:B------:R-:W-:Y:S01]  /*1160*/  SEL R19, R2, R19, !P1 ;  /* 0x0000001302137207 */ /* 0x000fe20004800000 */
[----:B------:R-:W-:-:S07]  /*1170*/  IMAD.MOV.U32 R2, RZ, RZ, R31 ;  /* 0x000000ffff027224 */ /* 0x000fce00078e001f */
.L_x_10:
[----:B------:R-:W-:Y:S05]  /*1180*/  @!P2 BRA `(.L_x_13) ;  /* 0x000000bc0068a947 */ /* 0x000fea0003800000 */
[----:B------:R-:W-:-:S13]  /*1190*/  ISETP.GT.U32.AND P0, PT, R33, 0x1, PT ;  /* 0x000000012100780c */ /* 0x000fda0003f04070 */
[----:B------:R-:W-:Y:S05]  /*11a0*/  @P0 EXIT ;  /* 0x000000000000094d */ /* 0x000fea0003800000 */
.L_x_14:
[----:B------:R-:W-:-:S08]  /*11b0*/  NOP ;  /* 0x0000000000007918 */ /* 0x000fd00000000000 */
[----:B------:R-:W1:Y:S02]  /*11c0*/  USETMAXREG.TRY_ALLOC.CTAPOOL UP0, 0xe8 ;  /* 0x000000e8000079c8 */ /* 0x000e640008000600 */
[----:B-1----:R-:W-:-:S13]  /*11d0*/  PLOP3.LUT P0, PT, PT, PT, UP0, 0x80, 0x0 ;  /* 0x000000000000781c */ /* 0x002fda0003f0f008 */
[----:B------:R-:W-:Y:S05]  /*11e0*/  @!P0 BRA `(.L_x_14) ;  /* 0xfffffffc00f08947 */ /* 0x000fea000383ffff */
[----:B------:R-:W-:-:S13]  /*11f0*/  LOP3.LUT P0, RZ, R8, 0xff, RZ, 0xc0, !PT ;  /* 0x000000ff08ff7812 */ /* 0x000fda000780c0ff */
[----:B------:R-:W-:Y:S05]  /*1200*/  @!P0 EXIT ;  /* 0x000000000000894d */ /* 0x000fea0003800000 */
[----:B------:R-:W1:Y:S01]  /*1210*/  S2UR UR4, SR_CgaCtaId ;  /* 0x00000000000479c3 */ /* 0x000e620000008800 */
[----:B------:R-:W-:Y:S01]  /*1220*/  VIADD R6, R5, 0xffffffff ;  /* 0xffffffff05067836 */ /* 0x000fe20000000000 */
[----:B------:R-:W-:Y:S01]  /*1230*/  SHF.R.S32.HI R0, RZ, 0x1f, R3 ;  /* 0x0000001fff007819 */ /* 0x000fe20000011403 */
[----:B------:R-:W-:Y:S01]  /*1240*/  UMOV UR40, 0x400 ;  /* 0x0000040000287882 */ /* 0x000fe20000000000 */
[----:B------:R-:W-:Y:S01]  /*1250*/  UISETP.LT.AND UP0, UPT, UR38, 0x1, UPT ;  /* 0x000000012600788c */ /* 0x000fe2000bf01270 */
[----:B------:R-:W-:Y:S01]  /*1260*/  LOP3.LUT R154, R16, 0x1, RZ, 0xfc, !PT ;  /* 0x00000001109a7812 */ /* 0x000fe200078efcff */
[----:B------:R-:W-:Y:S01]  /*1270*/  USHF.L.U32 UR39, UR38, 0x1, URZ ;  /* 0x0000000126277899 */ /* 0x000fe2000800063f */
[----:B------:R-:W-:Y:S01]  /*1280*/  R2UR UR41, R6 ;  /* 0x00000000062972ca */ /* 0x000fe200000e0000 */
[----:B------:R-:W-:Y:S01]  /*1290*/  USEL UR43, UR38, 0x1, UP0 ;  /* 0x00000001262b7887 */ /* 0x000fe20008000000 */
[CC--:B------:R-:W-:Y:S02]  /*12a0*/  LEA.HI R4, R0.reuse, R3.reuse, RZ, 0x2 ;  /* 0x0000000300047211 */ /* 0x0c0fe400078f10ff */
[----:B------:R-:W-:Y:S01]  /*12b0*/  LEA.HI R0, R0, R3, RZ, 0x5 ;  /* 0x0000000300007211 */ /* 0x000fe200078f28ff */
[----:B------:R-:W-:Y:S01]  /*12c0*/  UIADD3 UR43, -UR43, UR38, URZ ;  /* 0x000000262b2b7290 */ /* 0x000fe2000fffe13f */
[----:B------:R-:W-:-:S02]  /*12d0*/  SHF.R.S32.HI R146, RZ, 0x2, R4 ;  /* 0x00000002ff927819 */ /* 0x000fc40000011404 */
[----:B------:R-:W-:Y:S02]  /*12e0*/  SHF.R.S32.HI R5, RZ, 0x1f, R4 ;  /* 0x0000001fff057819 */ /* 0x000fe40000011404 */
[----:B------:R-:W-:Y:S02]  /*12f0*/  LOP3.LUT R148, R4, 0xfffffffc, RZ, 0xc0, !PT ;  /* 0xfffffffc04947812 */ /* 0x000fe400078ec0ff */
[----:B------:R-:W-:Y:S01]  /*1300*/  LEA.HI R5, R5, R146, RZ, 0x3 ;  /* 0x0000009205057211 */ /* 0x000fe200078f18ff */
[----:B------:R-:W-:Y:S01]  /*1310*/  USHF.L.U32 UR41, UR41, 0x3, URZ ;  /* 0x0000000329297899 */ /* 0x000fe2000800063f */
[----:B------:R-:W-:Y:S01]  /*1320*/  ISETP.NE.AND P0, PT, R6, RZ, PT ;  /* 0x000000ff0600720c */ /* 0x000fe20003f05270 */
[----:B------:R-:W-:Y:S01]  /*1330*/  IMAD.IADD R148, R3, 0x1, -R148 ;  /* 0x0000000103947824 */ /* 0x000fe200078e0a94 */
[----:B------:R-:W-:Y:S01]  /*1340*/  LOP3.LUT R5, R5, 0xfffffff8, RZ, 0xc0, !PT ;  /* 0xfffffff805057812 */ /* 0x000fe200078ec0ff */
[----:B-1----:R-:W-:Y:S01]  /*1350*/  ULEA UR40, UR4, UR40, 0x18 ;  /* 0x0000002804287291 */ /* 0x002fe2000f8ec03f */
[----:B------:R-:W-:Y:S01]  /*1360*/  SEL R155, RZ, 0x1, P0 ;  /* 0x00000001ff9b7807 */ /* 0x000fe20000000000 */
[----:B------:R-:W-:Y:S01]  /*1370*/  IMAD.U32 R150, RZ, RZ, UR41 ;  /* 0x00000029ff967e24 */ /* 0x000fe2000f8e00ff */
[----:B------:R-:W-:Y:S01]  /*1380*/  ULDC UR4, c[0x0][0x284] ;  /* 0x0000a10000047ab9 */ /* 0x000fe20000000800 */
[----:B------:R-:W-:Y:S01]  /*1390*/  IMAD.IADD R146, R146, 0x1, -R5 ;  /* 0x0000000192927824 */ /* 0x000fe200078e0a05 */
[----:B------:R-:W-:Y:S01]  /*13a0*/  UIADD3 UR42, UR40, 0x60, URZ ;  /* 0x00000060282a7890 */ /* 0x000fe2000fffe03f */
[----:B------:R-:W-:-:S02]  /*13b0*/  SHF.R.S32.HI R5, RZ, 0x5, R0 ;  /* 0x00000005ff057819 */ /* 0x000fc40000011400 */
[C---:B------:R-:W-:Y:S02]  /*13c0*/  LOP3.LUT R152, R150.reuse, 0x8, RZ, 0xc0, !PT ;  /* 0x0000000896987812 */ /* 0x040fe400078ec0ff */
[--C-:B------:R-:W-:Y:S01]  /*13d0*/  SHF.R.S32.HI R147, RZ, 0x1f, R146.reuse ;  /* 0x0000001fff937819 */ /* 0x100fe20000011492 */
[C-C-:B------:R-:W-:Y:S01]  /*13e0*/  IMAD R153, R5.reuse, -0x10, -R146.reuse ;  /* 0xfffffff005997824 */ /* 0x140fe200078e0a92 */
[----:B------:R-:W-:Y:S01]  /*13f0*/  LOP3.LUT R150, R150, 0x8, RZ, 0xc, !PT ;  /* 0x0000000896967812 */ /* 0x000fe200078e0cff */
[----:B------:R-:W-:Y:S01]  /*1400*/  IMAD.U32 R149, RZ, RZ, UR42 ;  /* 0x0000002aff957e24 */ /* 0x000fe2000f8e00ff */
[----:B------:R-:W-:Y:S01]  /*1410*/  LOP3.LUT R152, R152, 0x18, RZ, 0x3c, !PT ;  /* 0x0000001898987812 */ /* 0x000fe200078e3cff */
[----:B------:R-:W-:-:S04]  /*1420*/  IMAD.WIDE R146, R5, 0x10, R146 ;  /* 0x0000001005927825 */ /* 0x000fc800078e0292 */
[----:B------:R-:W-:Y:S02]  /*1430*/  VIADD R151, R149, UR41 ;  /* 0x0000002995977c36 */ /* 0x000fe40008000000 */
[----:B------:R-:W-:-:S07]  /*1440*/  VIADD R153, R153, UR4 ;  /* 0x0000000499997c36 */ /* 0x000fce0008000000 */
.L_x_274:
[----:B------:R-:W-:Y:S01]  /*1450*/  SHF.L.U32 R0, R155, 0x1f, RZ ;  /* 0x0000001f9b007819 */ /* 0x000fe200000006ff */
[----:B------:R-:W-:Y:S02]  /*1460*/  ULDC UR4, c[0x0][0x28c] ;  /* 0x0000a30000047ab9 */ /* 0x000fe40000000800 */
[----:B------:R-:W-:Y:S01]  /*1470*/  ISETP.LT.AND P1, PT, RZ, UR4, PT ;  /* 0x00000004ff007c0c */ /* 0x000fe2000bf21270 */
[----:B------:R-:W1:Y:S02]  /*1480*/  SYNCS.PHASECHK.TRANS64.TRYWAIT P0, [R149+UR41], R0 ;  /* 0x00000000950075a7 */ /* 0x000e640008000169 */
[----:B-1-34-:R-:W-:Y:S10]  /*1490*/  @!P0 BRA `(.L_x_15) ;  /* 0x000000c800c08947 */ /* 0x01aff40003800000 */
.L_x_297:
[----:B------:R-:W-:Y:S05]  /*14a0*/  @P1 BRA `(.L_x_16) ;  /* 0x0000000000401947 */ /* 0x000fea0003800000 */
[----:B-1----:R-:W-:Y:S01]  /*14b0*/  MOV R0, 0x0 ;  /* 0x0000000000007802 */ /* 0x002fe20000000f00 */
[----:B------:R-:W-:Y:S01]  /*14c0*/  ULDC.64 UR4, c[0x4][0x68] ;  /* 0x01001a0000047ab9 */ /* 0x000fe20000000a00 */
[----:B------:R-:W-:Y:S01]  /*14d0*/  ULDC.64 UR6, c[0x4][0x8] ;  /* 0x0100020000067ab9 */ /* 0x000fe20000000a00 */
[----:B------:R-:W-:Y:S01]  /*14e0*/  IMAD.U32 R4, RZ, RZ, UR4 ;  /* 0x00000004ff047e24 */ /* 0x000fe2000f8e00ff */
[----:B------:R1:W2:Y:S01]  /*14f0*/  LDC.64 R14, c[0x4][R0] ;  /* 0x01000000000e7b82 */ /* 0x0002a20000000a00 */
[----:B------:R-:W-:Y:S01]  /*1500*/  IMAD.U32 R5, RZ, RZ, UR5 ;  /* 0x00000005ff057e24 */ /* 0x000fe2000f8e00ff */
[----:B------:R-:W-:Y:S01]  /*1510*/  ULDC.64 UR4, c[0x4][0x70] ;  /* 0x01001c0000047ab9 */ /* 0x000fe20000000a00 */
[----:B------:R-:W-:Y:S02]  /*1520*/  IMAD.U32 R10, RZ, RZ, UR6 ;  /* 0x00000006ff0a7e24 */ /* 0x000fe4000f8e00ff */
[----:B------:R-:W-:Y:S02]  /*1530*/  IMAD.U32 R6, RZ, RZ, UR4 ;  /* 0x00000004ff067e24 */ /* 0x000fe4000f8e00ff */
[----:B------:R-:W-:-:S02]  /*1540*/  IMAD.U32 R7, RZ, RZ, UR5 ;  /* 0x00000005ff077e24 */ /* 0x000fc4000f8e00ff */
[----:B------:R-:W-:Y:S02]  /*1550*/  IMAD.U32 R11, RZ, RZ, UR7 ;  /* 0x00000007ff0b7e24 */ /* 0x000fe4000f8e00ff */
[----:B------:R-:W-:Y:S02]  /*1560*/  IMAD.MOV.U32 R8, RZ, RZ, 0x1e1 ;  /* 0x000001e1ff087424 */ /* 0x000fe400078e00ff */
[----:B0-----:R-:W-:Y:S02]  /*1570*/  IMAD.MOV.U32 R12, RZ, RZ, 0x1 ;  /* 0x00000001ff0c7424 */ /* 0x001fe400078e00ff */
[----:B-1----:R-:W-:-:S07]  /*1580*/  IMAD.MOV.U32 R13, RZ, RZ, RZ ;  /* 0x000000ffff0d7224 */ /* 0x002fce00078e00ff */
[----:B------:R-:W-:-:S07]  /*1590*/  LEPC R20, `(.L_x_16) ;  /* 0x000000001014794e */ /* 0x000fce0000000000 */
[----:B--2--5:R-:W-:Y:S05]  /*15a0*/  CALL.ABS.NOINC R14 ;  /* 0x000000000e007343 */ /* 0x024fea0003c00000 */
.L_x_16:
[----:B------:R-:W-:-:S13]  /*15b0*/  ISETP.NE.AND P0, PT, R154, 0x3, PT ;  /* 0x000000039a00780c */ /* 0x000fda0003f05270 */
[----:B------:R-:W-:Y:S05]  /*15c0*/  @!P0 BRA `(.L_x_17) ;  /* 0x0000000000048947 */ /* 0x000fea0003800000 */
[----:B------:R-:W-:Y:S01]  /*15d0*/  BPT.TRAP 0x1 ;  /* 0x000000040000795c */ /* 0x000fe20000300000 */
.L_x_17:
[----:B------:R-:W-:Y:S02]  /*15e0*/  IMAD.U32 R3, RZ, RZ, UR36 ;  /* 0x00000024ff037e24 */ /* 0x000fe4000f8e00ff */
[----:B-1----:R-:W-:-:S03]  /*15f0*/  IMAD.U32 R0, RZ, RZ, UR37 ;  /* 0x00000025ff007e24 */ /* 0x002fc6000f8e00ff */
[----:B------:R-:W-:Y:S02]  /*1600*/  LEA R3, R3, UR40, 0x3 ;  /* 0x0000002803037c11 */ /* 0x000fe4000f8e18ff */
[----:B------:R-:W-:-:S04]  /*1610*/  SHF.L.U32 R0, R0, 0x1f, RZ ;  /* 0x0000001f00007819 */ /* 0x000fc800000006ff */
[----:B------:R1:W2:Y:S01]  /*1620*/  SYNCS.PHASECHK.TRANS64.TRYWAIT P1, [R3+URZ], R0 ;  /* 0x00000000030075a7 */ /* 0x0002a2000802017f */
[----:B------:R-:W-:Y:S05]  /*1630*/  @!P0 BRA `(.L_x_18) ;  /* 0x0000000000048947 */ /* 0x000fea0003800000 */
[----:B------:R-:W-:Y:S01]  /*1640*/  BPT.TRAP 0x1 ;  /* 0x000000040000795c */ /* 0x000fe20000300000 */
.L_x_18:
[----:B------:R-:W-:-:S05]  /*1650*/  IMAD.U32 R4, RZ, RZ, UR43 ;  /* 0x0000002bff047e24 */ /* 0x000fca000f8e00ff */
[----:B------:R-:W-:Y:S01]  /*1660*/  ISETP.GE.AND P2, PT, R4, 0x1, PT ;  /* 0x000000010400780c */ /* 0x000fe20003f46270 */
[----:B--2---:R-:W-:-:S12]  /*1670*/  @P1 BRA `(.L_x_19) ;  /* 0x0000000000081947 */ /* 0x004fd80003800000 */
[----:B------:R-:W2:Y:S02]  /*1680*/  SYNCS.PHASECHK.TRANS64.TRYWAIT P1, [R3+URZ], R0 ;  /* 0x00000000030075a7 */ /* 0x000ea4000802017f */
[----:B--2---:R-:W-:Y:S05]  /*1690*/  @!P1 BRA `(.L_x_20) ;  /* 0x000000c800549947 */ /* 0x004fea0003800000 */
.L_x_19:
[----:B------:R-:W-:Y:S05]  /*16a0*/  WARPSYNC.ALL ;  /* 0x0000000000007948 */ /* 0x000fea0003800000 */
[----:B------:R-:W-:Y:S01]  /*16b0*/  UIADD3 UR5, UR40, 0xa180, URZ ;  /* 0x0000a18028057890 */ /* 0x000fe2000fffe03f */
[----:B------:R-:W-:Y:S01]  /*16c0*/  WARPGROUP.ARRIVE ;  /* 0x00000000000079c5 */ /* 0x000fe20000000000 */
[----:B------:R-:W-:Y:S02]  /*16d0*/  UIADD3 UR4, UR40, 0x180, URZ ;  /* 0x0000018028047890 */ /* 0x000fe4000fffe03f */
[----:B------:R-:W-:Y:S02]  /*16e0*/  USHF.R.U32.HI UR5, URZ, 0x4, UR5 ;  /* 0x000000043f057899 */ /* 0x000fe40008011605 */
[----:B------:R-:W-:-:S02]  /*16f0*/  USHF.R.U32.HI UR4, URZ, 0x4, UR4 ;  /* 0x000000043f047899 */ /* 0x000fc40008011604 */
[----:B------:R-:W-:Y:S02]  /*1700*/  ULOP3.LUT UR6, UR5, 0x3fff, URZ, 0xc0, !UPT ;  /* 0x00003fff05067892 */ /* 0x000fe4000f8ec03f */
[----:B------:R-:W-:Y:S02]  /*1710*/  ULOP3.LUT UR5, UR4, 0x3fff, URZ, 0xc0, !UPT ;  /* 0x00003fff04057892 */ /* 0x000fe4000f8ec03f */
[----:B------:R-:W-:Y:S02]  /*1720*/  ULOP3.LUT UR4, UR6, 0x10000, URZ, 0xfc, !UPT ;  /* 0x0001000006047892 */ /* 0x000fe4000f8efc3f */
[----:B------:R-:W-:Y:S02]  /*1730*/  ULOP3.LUT UR5, UR5, 0x10000, URZ, 0xfc, !UPT ;  /* 0x0001000005057892 */ /* 0x000fe4000f8efc3f */
[----:B------:R-:W-:Y:S02]  /*1740*/  UIMAD UR6, UR36, 0x780, UR4 ;  /* 0x00000780240678a4 */ /* 0x000fe4000f8e0204 */
[----:B------:R-:W-:Y:S01]  /*1750*/  ULEA UR12, UR36, UR5, 0x9 ;  /* 0x00000005240c7291 */ /* 0x000fe2000f8e483f */
[----:B------:R-:W-:Y:S01]  /*1760*/  UMOV UR13, 0x40000040 ;  /* 0x40000040000d7882 */ /* 0x000fe20000000000 */
[----:B------:R-:W-:Y:S01]  /*1770*/  UMOV UR15, 0x40000040 ;  /* 0x40000040000f7882 */ /* 0x000fe20000000000 */
[----:B------:R-:W-:-:S02]  /*1780*/  UIADD3 UR10, UR6, 0x80, URZ ;  /* 0x00000080060a7890 */ /* 0x000fc4000fffe03f */
[----:B------:R-:W-:Y:S02]  /*1790*/  UMOV UR14, UR6 ;  /* 0x00000006000e7c82 */ /* 0x000fe40008000000 */
[----:B------:R-:W-:Y:S01]  /*17a0*/  UMOV UR8, UR12 ;  /* 0x0000000c00087c82 */ /* 0x000fe20008000000 */
[----:B------:R-:W-:Y:S01]  /*17b0*/  UMOV UR9, UR13 ;  /* 0x0000000d00097c82 */ /* 0x000fe20008000000 */
[----:B------:R-:W-:Y:S01]  /*17c0*/  HGMMA.64x16x16.F32.BF16 R136, gdesc[UR12], RZ, !UPT, gsb0 ;  /* 0x002000000c8879f0 */ /* 0x000fe2000c0018ff */
[----:B------:R-:W-:Y:S01]  /*17d0*/  UMOV UR11, 0x40000040 ;  /* 0x40000040000b7882 */ /* 0x000fe20000000000 */
[----:B------:R-:W-:Y:S02]  /*17e0*/  UIADD3 UR7, UR6, 0x100, URZ ;  /* 0x0000010006077890 */ /* 0x000fe4000fffe03f */
[----:B------:R-:W-:Y:S02]  /*17f0*/  UIADD3 UR16, UR6, 0x180, URZ ;  /* 0x0000018006107890 */ /* 0x000fe4000fffe03f */
[----:B------:R-:W-:-:S02]  /*1800*/  UIADD3 UR17, UR6, 0x200, URZ ;  /* 0x0000020006117890 */ /* 0x000fc4000fffe03f */
[----:B------:R-:W-:Y:S02]  /*1810*/  UIADD3 UR18, UR6, 0x280, URZ ;  /* 0x0000028006127890 */ /* 0x000fe4000fffe03f */
[----:B------:R-:W-:Y:S02]  /*1820*/  UIADD3 UR14, UR6, 0x300, URZ ;  /* 0x00000300060e7890 */ /* 0x000fe4000fffe03f */
[----:B------:R-:W-:Y:S01]  /*1830*/  UIADD3 UR15, UR6, 0x380, URZ ;  /* 0x00000380060f7890 */ /* 0x000fe2000fffe03f */
[----:B------:R-:W-:Y:S02]  /*1840*/  WARPGROUP.DEPBAR.LE gsb0, 0x0 ;  /* 0x00008000000079c5 */ /* 0x000fe40000010000 */
[----:B------:R-:W-:-:S06]  /*1850*/  WARPGROUP.ARRIVE ;  /* 0x00000000000079c5 */ /* 0x000fcc0000000000 */
[----:B------:R-:W-:Y:S01]  /*1860*/  HGMMA.64x16x16.F32.BF16 R128, gdesc[UR8], RZ, !UPT, gsb0 ;  /* 0x00200000088079f0 */ /* 0x000fe2000c0018ff */
[----:B------:R-:W-:Y:S01]  /*1870*/  UMOV UR8, UR12 ;  /* 0x0000000c00087c82 */ /* 0x000fe20008000000 */
[----:B------:R-:W-:Y:S01]  /*1880*/  UMOV UR9, UR13 ;  /* 0x0000000d00097c82 */ /* 0x000fe20008000000 */
[----:B------:R-:W-:Y:S01]  /*1890*/  UMOV UR10, UR7 ;  /* 0x00000007000a7c82 */ /* 0x000fe20008000000 */
[----:B------:R-:W-:Y:S01]  /*18a0*/  UMOV UR11, 0x40000040 ;  /* 0x40000040000b7882 */ /* 0x000fe20000000000 */
        /* <DEDUP_REMOVED lines=96> */
[----:B------:R-:W-:Y:S02]  /*1eb0*/  UIADD3 UR7, UR6, 0x202, URZ ;  /* 0x0000020206077890 */ /* 0x000fe4000fffe03f */
[----:B------:R-:W-:Y:S01]  /*1ec0*/  UIADD3 UR13, UR6, 0x282, URZ ;  /* 0x00000282060d7890 */ /* 0x000fe2000fffe03f */
[----:B------:R-:W-:Y:S02]  /*1ed0*/  WARPGROUP.DEPBAR.LE gsb0, 0x0 ;  /* 0x00008000000079c5 */ /* 0x000fe40000010000 */
[----:B------:R-:W-:-:S06]  /*1ee0*/  WARPGROUP.ARRIVE ;  /* 0x00000000000079c5 */ /* 0x000fcc0000000000 */
[----:B------:R-:W-:Y:S01]  /*1ef0*/  HGMMA.64x16x16.F32.BF16 R24, gdesc[UR8], RZ, !UPT, gsb0 ;  /* 0x00200000081879f0 */ /* 0x000fe2000c0018ff */
[----:B------:R-:W-:Y:S01]  /*1f00*/  UMOV UR8, UR16 ;  /* 0x0000001000087c82 */ /* 0x000fe20008000000 */
[----:B------:R-:W-:Y:S01]  /*1f10*/  UMOV UR9, 0x40000040 ;  /* 0x4000004000097882 */ /* 0x000fe20000000000 */
[----:B------:R-:W-:Y:S01]  /*1f20*/  UMOV UR10, UR17 ;  /* 0x00000011000a7c82 */ /* 0x000fe20008000000 */
[----:B------:R-:W-:Y:S01]  /*1f30*/  UMOV UR11, 0x40000040 ;  /* 0x40000040000b7882 */ /* 0x000fe20000000000 */
[----:B------:R-:W-:Y:S02]  /*1f40*/  UIADD3 UR16, UR6, 0x302, URZ ;  /* 0x0000030206107890 */ /* 0x000fe4000fffe03f */
[----:B------:R-:W-:Y:S01]  /*1f50*/  UIADD3 UR17, UR6, 0x86, URZ ;  /* 0x0000008606117890 */ /* 0x000fe2000fffe03f */
[----:B------:R-:W-:Y:S02]  /*1f60*/  WARPGROUP.DEPBAR.LE gsb0, 0x0 ;  /* 0x00008000000079c5 */ /* 0x000fe40000010000 */
[----:B------:R-:W-:-:S06]  /*1f70*/  WARPGROUP.ARRIVE ;  /* 0x00000000000079c5 */ /* 0x000fcc0000000000 */
[----:B------:R-:W-:Y:S01]  /*1f80*/  HGMMA.64x16x16.F32.BF16 R136, gdesc[UR8], R136, gsb0 ;  /* 0x00200000088879f0 */ /* 0x000fe20008001888 */
[----:B------:R-:W-:Y:S01]  /*1f90*/  UMOV UR10, UR18 ;  /* 0x00000012000a7c82 */ /* 0x000fe20008000000 */
[----:B------:R-:W-:Y:S01]  /*1fa0*/  UMOV UR11, 0x40000040 ;  /* 0x40000040000b7882 */ /* 0x000fe20000000000 */
[----:B------:R-:W-:Y:S02]  /*1fb0*/  WARPGROUP.DEPBAR.LE gsb0, 0x0 ;  /* 0x00008000000079c5 */ /* 0x000fe40000010000 */
[----:B------:R-:W-:-:S06]  /*1fc0*/  WARPGROUP.ARRIVE ;  /* 0x00000000000079c5 */ /* 0x000fcc0000000000 */
[----:B------:R-:W-:Y:S01]  /*1fd0*/  HGMMA.64x16x16.F32.BF16 R128, gdesc[UR8], R128, gsb0 ;  /* 0x00200000088079f0 */ /* 0x000fe20008001880 */
[----:B------:R-:W-:Y:S01]  /*1fe0*/  UMOV UR10, UR14 ;  /* 0x0000000e000a7c82 */ /* 0x000fe20008000000 */
[----:B------:R-:W-:Y:S01]  /*1ff0*/  UMOV UR11, 0x40000040 ;  /* 0x40000040000b7882 */ /* 0x000fe20000000000 */
[----:B------:R-:W-:Y:S01]  /*2000*/  UIADD3 UR14, UR6, 0x382, URZ ;  /* 0x00000382060e7890 */ /* 0x000fe2000fffe03f */
        /* <DEDUP_REMOVED lines=159> */
[----:B------:R-:W-:Y:S01]  /*2a00*/  UMOV UR14, UR16 ;  /* 0x00000010000e7c82 */ /* 0x000fe20008000000 */
        /* <DEDUP_REMOVED lines=93> */
[----:B------:R-:W-:Y:S03]  /*2fe0*/  HGMMA.64x16x16.F32.BF16 R24, gdesc[UR12], R24, gsb0 ;  /* 0x002000000c1879f0 */ /* 0x000fe60008001818 */
[----:B------:R-:W-:Y:S02]  /*2ff0*/  WARPGROUP.DEPBAR.LE gsb0, 0x0 ;  /* 0x00008000000079c5 */ /* 0x000fe40000010000 */
[----:B------:R-:W-:Y:S05]  /*3000*/  @!P2 BRA `(.L_x_21) ;  /* 0x000000180068a947 */ /* 0x000fea0003800000 */
[----:B------:R-:W-:Y:S01]  /*3010*/  UIADD3 UR7, UR36, 0x1, URZ ;  /* 0x0000000124077890 */ /* 0x000fe2000fffe03f */
[----:B-12---:R-:W-:-:S03]  /*3020*/  IMAD.U32 R0, RZ, RZ, UR43 ;  /* 0x0000002bff007e24 */ /* 0x006fc6000f8e00ff */
[----:B------:R-:W-:-:S04]  /*3030*/  UISETP.NE.AND UP0, UPT, UR7, 0x5, UPT ;  /* 0x000000050700788c */ /* 0x000fc8000bf05270 */
[----:B------:R-:W-:Y:S02]  /*3040*/  USEL UR6, URZ, 0x1, UP0 ;  /* 0x000000013f067887 */ /* 0x000fe40008000000 */
[----:B------:R-:W-:Y:S02]  /*3050*/  USEL UR7, UR7, URZ, UP0 ;  /* 0x0000003f07077287 */ /* 0x000fe40008000000 */
[----:B------:R-:W-:-:S06]  /*3060*/  ULOP3.LUT UR6, UR37, UR6, URZ, 0x3c, !UPT ;  /* 0x0000000625067292 */ /* 0x000fcc000f8e3c3f */
[----:B------:R-:W-:Y:S01]  /*3070*/  IMAD.U32 R5, RZ, RZ, UR6 ;  /* 0x00000006ff057e24 */ /* 0x000fe2000f8e00ff */
[----:B------:R-:W-:-:S06]  /*3080*/  UMOV UR6, UR36 ;  /* 0x0000002400067c82 */ /* 0x000fcc0008000000 */
.L_x_28:
[----:B-12---:R-:W-:Y:S05]  /*3090*/  @!P0 BRA `(.L_x_22) ;  /* 0x0000000000048947 */ /* 0x006fea0003800000 */
[----:B------:R-:W-:Y:S01]  /*30a0*/  BPT.TRAP 0x1 ;  /* 0x000000040000795c */ /* 0x000fe20000300000 */
.L_x_22:
[----:B------:R-:W-:Y:S01]  /*30b0*/  ULEA UR8, UR7, UR40, 0x3 ;  /* 0x0000002807087291 */ /* 0x000fe2000f8e183f */
[----:B------:R-:W-:-:S08]  /*30c0*/  SHF.L.U32 R3, R5, 0x1f, RZ ;  /* 0x0000001f05037819 */ /* 0x000fd000000006ff */
[----:B------:R1:W2:Y:S01]  /*30d0*/  SYNCS.PHASECHK.TRANS64.TRYWAIT P1, [UR8], R3 ;  /* 0x00000003ff0075a7 */ /* 0x0002a20008020148 */
[----:B------:R-:W-:Y:S05]  /*30e0*/  @!P0 BRA `(.L_x_23) ;  /* 0x0000000000048947 */ /* 0x000fea0003800000 */
[----:B------:R-:W-:Y:S01]  /*30f0*/  BPT.TRAP 0x1 ;  /* 0x000000040000795c */ /* 0x000fe20000300000 */
.L_x_23:
[----:B--2---:R-:W-:Y:S05]  /*3100*/  @P1 BRA `(.L_x_24) ;  /* 0x0000000000081947 */ /* 0x004fea0003800000 */
[----:B------:R-:W2:Y:S02]  /*3110*/  SYNCS.PHASECHK.TRANS64.TRYWAIT P1, [UR8], R3 ;  /* 0x00000003ff0075a7 */ /* 0x000ea40008020148 */
[----:B--2---:R-:W-:Y:S05]  /*3120*/  @!P1 BRA `(.L_x_25) ;  /* 0x000000ac00c49947 */ /* 0x004fea0003800000 */
.L_x_24:
[----:B------:R-:W-:Y:S01]  /*3130*/  UIMAD UR8, UR7, 0x780, UR4 ;  /* 0x00000780070878a4 */ /* 0x000fe2000f8e0204 */
[----:B------:R-:W-:Y:S01]  /*3140*/  WARPGROUP.ARRIVE ;  /* 0x00000000000079c5 */ /* 0x000fe20000000000 */
[----:B------:R-:W-:Y:S01]  /*3150*/  ULEA UR10, UR7, UR5, 0x9 ;  /* 0x00000005070a7291 */ /* 0x000fe2000f8e483f */
[----:B------:R-:W-:Y:S01]  /*3160*/  UMOV UR13, 0x40000040 ;  /* 0x40000040000d7882 */ /* 0x000fe20000000000 */
[----:B------:R-:W-:Y:S01]  /*3170*/  UMOV UR15, 0x40000040 ;  /* 0x40000040000f7882 */ /* 0x000fe20000000000 */
[----:B------:R-:W-:Y:S02]  /*3180*/  UIADD3 UR9, UR8, 0x80, URZ ;  /* 0x0000008008097890 */ /* 0x000fe4000fffe03f */
[----:B------:R-:W-:Y:S02]  /*3190*/  UMOV UR14, UR8 ;  /* 0x00000008000e7c82 */ /* 0x000fe40008000000 */
[----:B------:R-:W-:Y:S01]  /*31a0*/  UMOV UR12, UR10 ;  /* 0x0000000a000c7c82 */ /* 0x000fe20008000000 */
[----:B------:R-:W-:Y:S01]  /*31b0*/  UIADD3 UR11, UR8, 0x100, URZ ;  /* 0x00000100080b7890 */ /* 0x000fe2000fffe03f */
[----:B------:R-:W-:Y:S01]  /*31c0*/  HGMMA.64x16x16.F32.BF16 R136, gdesc[UR12], R136, gsb0 ;  /* 0x002000000c8879f0 */ /* 0x000fe20008001888 */
[----:B------:R-:W-:Y:S01]  /*31d0*/  UMOV UR15, 0x40000040 ;  /* 0x40000040000f7882 */ /* 0x000fe20000000000 */
[----:B------:R-:W-:Y:S01]  /*31e0*/  UMOV UR14, UR9 ;  /* 0x00000009000e7c82 */ /* 0x000fe20008000000 */
[----:B------:R-:W-:-:S02]  /*31f0*/  UIADD3 UR16, UR8, 0x180, URZ ;  /* 0x0000018008107890 */ /* 0x000fc4000fffe03f */
[----:B------:R-:W-:Y:S02]  /*3200*/  UIADD3 UR17, UR8, 0x200, URZ ;  /* 0x0000020008117890 */ /* 0x000fe4000fffe03f */
[----:B------:R-:W-:Y:S02]  /*3210*/  UIADD3 UR18, UR8, 0x280, URZ ;  /* 0x0000028008127890 */ /* 0x000fe4000fffe03f */
        /* <DEDUP_REMOVED lines=358> */
[----:B------:R-:W-:Y:S01]  /*4880*/  BPT.TRAP 0x1 ;  /* 0x000000040000795c */ /* 0x000fe20000300000 */
.L_x_26:
[----:B------:R-:W-:Y:S01]  /*4890*/  ULEA UR8, UR6, UR40, 0x3 ;  /* 0x0000002806087291 */ /* 0x000fe2000f8e183f */
[----:B------:R-:W-:-:S03]  /*48a0*/  ISETP.GT.U32.AND P1, PT, R16, 0x1, PT ;  /* 0x000000011000780c */ /* 0x000fc60003f24070 */
[----:B------:R-:W-:-:S04]  /*48b0*/  UIADD3 UR8, UR8, 0x28, URZ ;  /* 0x0000002808087890 */ /* 0x000fc8000fffe03f */
[----:B------:R-:W-:-:S09]  /*48c0*/  UPRMT UR8, URZ, 0x654, UR8 ;  /* 0x000006543f087896 */ /* 0x000fd20008000008 */
[----:B------:R-:W-:Y:S01]  /*48d0*/  SYNCS.ARRIVE.TRANS64.RED.A1T0 RZ, [UR8], RZ ;  /* 0x000000ffffff79a7 */ /* 0x000fe20008100408 */
[----:B------:R-:W-:Y:S05]  /*48e0*/  @P1 BRA `(.L_x_27) ;  /* 0x0000000000041947 */ /* 0x000fea0003800000 */
[----:B------:R-:W-:Y:S01]  /*48f0*/  BPT.TRAP 0x1 ;  /* 0x000000040000795c */ /* 0x000fe20000300000 */
.L_x_27:
[----:B------:R-:W-:Y:S01]  /*4900*/  UIADD3 UR7, UR7, 0x1, URZ ;  /* 0x0000000107077890 */ /* 0x000fe2000fffe03f */
[C---:B------:R-:W-:Y:S01]  /*4910*/  ISETP.GT.AND P1, PT, R0.reuse, 0x1, PT ;  /* 0x000000010000780c */ /* 0x040fe20003f24270 */
[----:B------:R-:W-:Y:S01]  /*4920*/  UIADD3 UR6, UR6, 0x1, URZ ;  /* 0x0000000106067890 */ /* 0x000fe2000fffe03f */
[----:B------:R-:W-:Y:S01]  /*4930*/  VIADD R0, R0, 0xffffffff ;  /* 0xffffffff00007836 */ /* 0x000fe20000000000 */
[----:B------:R-:W-:Y:S02]  /*4940*/  UISETP.NE.AND UP0, UPT, UR7, 0x5, UPT ;  /* 0x000000050700788c */ /* 0x000fe4000bf05270 */
[----:B------:R-:W-:Y:S02]  /*4950*/  UISETP.NE.AND UP1, UPT, UR6, 0x5, UPT ;  /* 0x000000050600788c */ /* 0x000fe4000bf25270 */
[----:B------:R-:W-:Y:S02]  /*4960*/  USEL UR8, URZ, 0x1, UP0 ;  /* 0x000000013f087887 */ /* 0x000fe40008000000 */
[----:B------:R-:W-:-:S02]  /*4970*/  USEL UR7, UR7, URZ, UP0 ;  /* 0x0000003f07077287 */ /* 0x000fc40008000000 */
[----:B------:R-:W-:Y:S02]  /*4980*/  USEL UR6, UR6, URZ, UP1 ;  /* 0x0000003f06067287 */ /* 0x000fe40008800000 */
[----:B------:R-:W-:Y:S01]  /*4990*/  LOP3.LUT R5, R5, UR8, RZ, 0x3c, !PT ;  /* 0x0000000805057c12 */ /* 0x000fe2000f8e3cff */
[----:B------:R-:W-:Y:S09]  /*49a0*/  @P1 BRA `(.L_x_28) ;  /* 0xffffffe400b81947 */ /* 0x000ff2000383ffff */
.L_x_21:
[----:B-12---:R-:W1:Y:S01]  /*49b0*/  LDC R0, c[0x0][0x28c] ;  /* 0x0000a300ff007b82 */ /* 0x006e620000000800 */
[----:B------:R2:W-:Y:S01]  /*49c0*/  SYNCS.ARRIVE.TRANS64.A1T0 RZ, [R150+UR42], RZ ;  /* 0x000000ff96ff79a7 */ /* 0x0005e2000810002a */
[----:B-1----:R-:W-:-:S13]  /*49d0*/  ISETP.GE.AND P1, PT, R0, 0x1, PT ;  /* 0x000000010000780c */ /* 0x002fda0003f26270 */
[----:B--2---:R-:W-:Y:S05]  /*49e0*/  @!P1 BRA `(.L_x_29) ;  /* 0x0000000000349947 */ /* 0x004fea0003800000 */
[----:B------:R-:W-:Y:S05]  /*49f0*/  @!P0 BRA `(.L_x_30) ;  /* 0x0000000000048947 */ /* 0x000fea0003800000 */
[----:B------:R-:W-:Y:S01]  /*4a00*/  BPT.TRAP 0x1 ;  /* 0x000000040000795c */ /* 0x000fe20000300000 */
.L_x_30:
[----:B------:R-:W-:Y:S01]  /*4a10*/  UIADD3 UR6, UR43, UR36, URZ ;  /* 0x000000242b067290 */ /* 0x000fe2000fffe03f */
[----:B------:R-:W-:-:S03]  /*4a20*/  ISETP.GT.U32.AND P0, PT, R16, 0x1, PT ;  /* 0x000000011000780c */ /* 0x000fc60003f04070 */
[----:B------:R-:W-:-:S04]  /*4a30*/  UIMAD.WIDE.U32 UR4, UR6, -0x33333333, URZ ;  /* 0xcccccccd060478a5 */ /* 0x000fc8000f8e003f */
[----:B------:R-:W-:-:S04]  /*4a40*/  USHF.R.U32.HI UR4, URZ, 0x2, UR5 ;  /* 0x000000023f047899 */ /* 0x000fc80008011605 */
[----:B------:R-:W-:-:S04]  /*4a50*/  UIMAD UR6, UR4, -0x5, UR6 ;  /* 0xfffffffb040678a4 */ /* 0x000fc8000f8e0206 */
[----:B------:R-:W-:-:S04]  /*4a60*/  ULEA UR6, UR6, UR40, 0x3 ;  /* 0x0000002806067291 */ /* 0x000fc8000f8e183f */
[----:B------:R-:W-:-:S04]  /*4a70*/  UIADD3 UR6, UR6, 0x28, URZ ;  /* 0x0000002806067890 */ /* 0x000fc8000fffe03f */
[----:B------:R-:W-:-:S09]  /*4a80*/  UPRMT UR6, URZ, 0x654, UR6 ;  /* 0x000006543f067896 */ /* 0x000fd20008000006 */
[----:B------:R-:W-:Y:S01]  /*4a90*/  SYNCS.ARRIVE.TRANS64.RED.A1T0 RZ, [UR6], RZ ;  /* 0x000000ffffff79a7 */ /* 0x000fe20008100406 */
[----:B------:R-:W-:Y:S05]  /*4aa0*/  @P0 BRA `(.L_x_29) ;  /* 0x0000000000040947 */ /* 0x000fea0003800000 */
[----:B------:R-:W-:Y:S01]  /*4ab0*/  BPT.TRAP 0x1 ;  /* 0x000000040000795c */ /* 0x000fe20000300000 */
.L_x_29:
[----:B------:R-:W-:Y:S01]  /*4ac0*/  SHF.L.U32 R0, R155, 0x1f, RZ ;  /* 0x0000001f9b007819 */ /* 0x000fe200000006ff */
[----:B------:R-:W-:Y:S01]  /*4ad0*/  UIADD3 UR36, UR39, UR36, URZ ;  /* 0x0000002427247290 */ /* 0x000fe2000fffe03f */
[----:B------:R-:W1:Y:S01]  /*4ae0*/  LDC R9, c[0x0][0x288] ;  /* 0x0000a200ff097b82 */ /* 0x000e620000000800 */
[----:B------:R-:W-:Y:S01]  /*4af0*/  UISETP.GE.U32.AND UP1, UPT, UR39, 0x5, UPT ;  /* 0x000000052700788c */ /* 0x000fe2000bf26070 */
[----:B------:R-:W-:Y:S01]  /*4b00*/  IMAD.SHL.U32 R10, R148, 0x2, RZ ;  /* 0x00000002940a7824 */ /* 0x000fe200078e00ff */
[----:B------:R-:W-:Y:S02]  /*4b10*/  UISETP.GT.U32.AND UP0, UPT, UR36, 0x4, UPT ;  /* 0x000000042400788c */ /* 0x000fe4000bf04070 */
[----:B------:R-:W-:Y:S02]  /*4b20*/  UIMAD.WIDE.U32 UR4, UR36, -0x33333333, URZ ;  /* 0xcccccccd240478a5 */ /* 0x000fe4000f8e003f */
[----:B------:R-:W-:Y:S01]  /*4b30*/  UISETP.LT.U32.AND UP0, UPT, UR39, 0x5, UP0 ;  /* 0x000000052700788c */ /* 0x000fe20008701070 */
[----:B------:R-:W2:Y:S01]  /*4b40*/  SYNCS.PHASECHK.TRANS64.TRYWAIT P0, [R149+UR41+0x10], R0 ;  /* 0x00001000950075a7 */ /* 0x000ea20008000169 */
[----:B------:R-:W-:Y:S01]  /*4b50*/  USHF.R.U32.HI UR4, URZ, 0x2, UR5 ;  /* 0x000000023f047899 */ /* 0x000fe20008011605 */
[----:B------:R-:W-:Y:S01]  /*4b60*/  SHF.R.S32.HI R11, RZ, 0x1f, R10 ;  /* 0x0000001fff0b7819 */ /* 0x000fe2000001140a */
[----:B------:R-:W-:-:S02]  /*4b70*/  USEL UR6, URZ, 0x1, !UP0 ;  /* 0x000000013f067887 */ /* 0x000fc4000c000000 */
[----:B------:R-:W-:Y:S02]  /*4b80*/  UIMAD UR36, UR4, -0x5, UR36 ;  /* 0xfffffffb042478a4 */ /* 0x000fe4000f8e0224 */
[----:B------:R-:W-:-:S04]  /*4b90*/  ULOP3.LUT UR37, UR37, UR6, URZ, 0x3c, !UPT ;  /* 0x0000000625257292 */ /* 0x000fc8000f8e3c3f */
[----:B------:R-:W-:Y:S01]  /*4ba0*/  @UP1 ULOP3.LUT UR37, UR37, 0x1, UR4, 0x78, !UPT ;  /* 0x0000000125251892 */ /* 0x000fe2000f8e7804 */
[----:B-12---:R-:W-:Y:S11]  /*4bb0*/  @!P0 BRA `(.L_x_31) ;  /* 0x0000009400388947 */ /* 0x006ff60003800000 */
.L_x_298:
[----:B------:R-:W-:Y:S01]  /*4bc0*/  IMAD.SHL.U32 R8, R19, 0x40, RZ ;  /* 0x0000004013087824 */ /* 0x000fe200078e00ff */
[----:B------:R-:W-:Y:S01]  /*4bd0*/  ULDC UR6, c[0x0][0x284] ;  /* 0x0000a10000067ab9 */ /* 0x000fe20000000800 */
[----:B0-----:R-:W-:Y:S01]  /*4be0*/  IMAD R12, R22, 0xf0, RZ ;  /* 0x000000f0160c7824 */ /* 0x001fe200078e02ff */
[----:B------:R-:W-:Y:S01]  /*4bf0*/  SHF.R.S32.HI R159, RZ, 0x1f, R2 ;  /* 0x0000001fff9f7819 */ /* 0x000fe20000011402 */
[----:B------:R-:W-:Y:S01]  /*4c00*/  ULDC.64 UR4, c[0x0][0x5d0] ;  /* 0x0001740000047ab9 */ /* 0x000fe20000000a00 */
[----:B------:R-:W-:Y:S01]  /*4c10*/  ISETP.GE.AND P0, PT, R8, UR6, PT ;  /* 0x0000000608007c0c */ /* 0x000fe2000bf06270 */
[----:B------:R-:W-:Y:S01]  /*4c20*/  IMAD.WIDE.U32 R4, R2, UR4, R10 ;  /* 0x0000000402047c25 */ /* 0x000fe2000f8e000a */
[----:B------:R-:W-:Y:S02]  /*4c30*/  SHF.R.S32.HI R13, RZ, 0x1f, R12 ;  /* 0x0000001fff0d7819 */ /* 0x000fe4000001140c */
[C---:B------:R-:W-:Y:S01]  /*4c40*/  ISETP.GE.OR P0, PT, R12.reuse, R9, P0 ;  /* 0x000000090c00720c */ /* 0x040fe20000706670 */
[----:B------:R-:W-:Y:S01]  /*4c50*/  IMAD R3, R159, UR4, RZ ;  /* 0x000000049f037c24 */ /* 0x000fe2000f8e02ff */
[----:B------:R-:W-:-:S03]  /*4c60*/  IADD3 R6, P1, R12, R4, RZ ;  /* 0x000000040c067210 */ /* 0x000fc60007f3e0ff */
[----:B------:R-:W-:-:S05]  /*4c70*/  IMAD R3, R2, UR5, R3 ;  /* 0x0000000502037c24 */ /* 0x000fca000f8e0203 */
[----:B------:R-:W-:-:S03]  /*4c80*/  IADD3.X R7, R13, R5, R3, P1, !PT ;  /* 0x000000050d077210 */ /* 0x000fc60000ffe403 */
[----:B------:R-:W-:Y:S05]  /*4c90*/  @P0 BRA `(.L_x_32) ;  /* 0x0000007800f40947 */ /* 0x000fea0003800000 */
[----:B------:R-:W0:Y:S01]  /*4ca0*/  LDC.64 R4, c[0x0][0x5c8] ;  /* 0x00017200ff047b82 */ /* 0x000e220000000a00 */
[----:B-----5:R-:W-:Y:S01]  /*4cb0*/  FSETP.NEU.AND P0, PT, R144, RZ, PT ;  /* 0x000000ff9000720b */ /* 0x020fe20003f0d000 */
[----:B------:R-:W-:Y:S01]  /*4cc0*/  IMAD R3, R148, -0x2, R9 ;  /* 0xfffffffe94037824 */ /* 0x000fe200078e0209 */
[----:B------:R-:W-:Y:S01]  /*4cd0*/  BSSY B0, `(.L_x_32) ;  /* 0x00007b9000007945 */ /* 0x000fe20003800000 */
[----:B------:R-:W-:-:S04]  /*4ce0*/  IMAD.WIDE R156, R19, 0x40, R146 ;  /* 0x00000040139c7825 */ /* 0x000fc800078e0292 */
[----:B-1----:R-:W-:Y:S02]  /*4cf0*/  IMAD.IADD R0, R3, 0x1, -R12 ;  /* 0x0000000103007824 */ /* 0x002fe400078e0a0c */
[----:B------:R-:W-:-:S03]  /*4d00*/  IMAD.IADD R3, R153, 0x1, -R8 ;  /* 0x0000000199037824 */ /* 0x000fc600078e0a08 */
[----:B------:R-:W-:-:S04]  /*4d10*/  ISETP.GT.AND P1, PT, R0, RZ, PT ;  /* 0x000000ff0000720c */ /* 0x000fc80003f24270 */
[----:B------:R-:W-:Y:S01]  /*4d20*/  ISETP.GT.AND P2, PT, R3, RZ, P1 ;  /* 0x000000ff0300720c */ /* 0x000fe20000f44270 */
[-C--:B0-----:R-:W-:Y:S02]  /*4d30*/  IMAD R8, R157, R4.reuse, RZ ;  /* 0x000000049d087224 */ /* 0x081fe400078e02ff */
[----:B------:R-:W-:-:S04]  /*4d40*/  IMAD.WIDE.U32 R6, R156, R4, R6 ;  /* 0x000000049c067225 */ /* 0x000fc800078e0006 */
[----:B------:R-:W-:-:S04]  /*4d50*/  IMAD R9, R156, R5, R8 ;  /* 0x000000059c097224 */ /* 0x000fc800078e0208 */
[----:B------:R-:W-:Y:S01]  /*4d60*/  IMAD.IADD R9, R7, 0x1, R9 ;  /* 0x0000000107097824 */ /* 0x000fe200078e0209 */
[----:B------:R-:W-:Y:S06]  /*4d70*/  @!P0 BRA `(.L_x_33) ;  /* 0x0000005000508947 */ /* 0x000fec0003800000 */
[----:B------:R-:W0:Y:S01]  /*4d80*/  LDC.64 R20, c[0x0][0x5b8] ;  /* 0x00016e00ff147b82 */ /* 0x000e220000000a00 */
[----:B------:R-:W-:-:S07]  /*4d90*/  ULDC.64 UR4, c[0x0][0x5c0] ;  /* 0x0001700000047ab9 */ /* 0x000fce0000000a00 */
[----:B------:R-:W1:Y:S08]  /*4da0*/  LDC.64 R168, c[0x0][0x5b0] ;  /* 0x00016c00ffa87b82 */ /* 0x000e700000000a00 */
[----:B------:R-:W2:Y:S01]  /*4db0*/  LDC.64 R14, c[0x0][0x5a8] ;  /* 0x00016a00ff0e7b82 */ /* 0x000ea20000000a00 */
[-C--:B0-----:R-:W-:Y:S02]  /*4dc0*/  IMAD R7, R159, R20.reuse, RZ ;  /* 0x000000149f077224 */ /* 0x081fe400078e02ff */
[----:B------:R-:W-:-:S04]  /*4dd0*/  IMAD.WIDE.U32 R158, R2, R20, R10 ;  /* 0x00000014029e7225 */ /* 0x000fc800078e000a */
[----:B------:R-:W-:Y:S01]  /*4de0*/  IMAD R165, R2, R21, R7 ;  /* 0x0000001502a57224 */ /* 0x000fe200078e0207 */
[----:B------:R-:W-:Y:S01]  /*4df0*/  IADD3 R158, P0, R12, R158, RZ ;  /* 0x0000009e0c9e7210 */ /* 0x000fe20007f1e0ff */
[----:B-1----:R-:W-:-:S03]  /*4e00*/  IMAD R7, R157, R168, RZ ;  /* 0x000000a89d077224 */ /* 0x002fc600078e02ff */
[----:B------:R-:W-:Y:S01]  /*4e10*/  IADD3.X R159, R13, R159, R165, P0, !PT ;  /* 0x0000009f0d9f7210 */ /* 0x000fe200007fe4a5 */
[C---:B------:R-:W-:Y:S02]  /*4e20*/  IMAD R167, R156.reuse, R169, R7 ;  /* 0x000000a99ca77224 */ /* 0x040fe400078e0207 */
[----:B------:R-:W-:-:S04]  /*4e30*/  IMAD.WIDE.U32 R160, R156, R168, R158 ;  /* 0x000000a89ca07225 */ /* 0x000fc800078e009e */
[----:B------:R-:W-:Y:S01]  /*4e40*/  IMAD.IADD R7, R161, 0x1, R167 ;  /* 0x00000001a1077824 */ /* 0x000fe200078e02a7 */
[----:B--2---:R-:W-:-:S04]  /*4e50*/  LEA R162, P0, R160, R14, 0x1 ;  /* 0x0000000ea0a27211 */ /* 0x004fc800078008ff */
[----:B------:R-:W-:-:S05]  /*4e60*/  LEA.HI.X R163, R160, R15, R7, 0x1, P0 ;  /* 0x0000000fa0a37211 */ /* 0x000fca00000f0c07 */
[----:B------:R-:W2:Y:S01]  /*4e70*/  @P2 LDG.E.LTC128B.U16 R19, desc[UR44][R162.64] ;  /* 0x0000002ca2132981 */ /* 0x000ea2000c1e1520 */
[----:B------:R-:W-:Y:S01]  /*4e80*/  IMAD.WIDE.U32 R160, R156, R168, R12 ;  /* 0x000000a89ca07225 */ /* 0x000fe200078e000c */
[----:B------:R-:W-:Y:S02]  /*4e90*/  BSSY B1, `(.L_x_34) ;  /* 0x0000014000017945 */ /* 0x000fe40003800000 */
[----:B------:R-:W-:-:S04]  /*4ea0*/  IADD3 R160, P0, R10, R160, RZ ;  /* 0x000000a00aa07210 */ /* 0x000fc80007f1e0ff */
[----:B------:R-:W-:Y:S02]  /*4eb0*/  IADD3.X R161, R11, R167, R161, P0, !PT ;  /* 0x000000a70ba17210 */ /* 0x000fe400007fe4a1 */
[----:B------:R-:W-:Y:S01]  /*4ec0*/  LEA R8, P0, R6, UR4, 0x1 ;  /* 0x0000000406087c11 */ /* 0x000fe2000f8008ff */
[----:B------:R-:W-:-:S03]  /*4ed0*/  IMAD.WIDE.U32 R160, R2, R20, R160 ;  /* 0x0000001402a07225 */ /* 0x000fc600078e00a0 */
[----:B------:R-:W-:Y:S02]  /*4ee0*/  LEA.HI.X R9, R6, UR5, R9, 0x1, P0 ;  /* 0x0000000506097c11 */ /* 0x000fe400080f0c09 */
[----:B------:R-:W-:Y:S02]  /*4ef0*/  ISETP.GT.AND P0, PT, R0, 0x1, PT ;  /* 0x000000010000780c */ /* 0x000fe40003f04270 */
[----:B------:R-:W-:Y:S02]  /*4f00*/  LEA R6, P4, R160, R14, 0x1 ;  /* 0x0000000ea0067211 */ /* 0x000fe400078808ff */
[----:B------:R-:W-:Y:S01]  /*4f10*/  ISETP.GT.AND P3, PT, R3, RZ, P0 ;  /* 0x000000ff0300720c */ /* 0x000fe20000764270 */
[----:B--2---:R-:W-:-:S04]  /*4f20*/  IMAD.U32 R7, R19, 0x10000, RZ ;  /* 0x0001000013077824 */ /* 0x004fc800078e00ff */
[----:B------:R-:W-:-:S04]  /*4f30*/  FMUL R7, R7, R144 ;  /* 0x0000009007077220 */ /* 0x000fc80000400000 */
[----:B------:R-:W-:-:S05]  /*4f40*/  FFMA R7, R136, R145, R7 ;  /* 0x0000009188077223 */ /* 0x000fca0000000007 */
[----:B------:R-:W-:Y:S01]  /*4f50*/  F2FP.BF16.F32.PACK_AB R21, RZ, R7 ;  /* 0x00000007ff15723e */ /* 0x000fe200000010ff */
[----:B------:R-:W-:Y:S01]  /*4f60*/  IMAD.IADD R7, R165, 0x1, R161 ;  /* 0x00000001a5077824 */ /* 0x000fe200078e02a1 */
[----:B------:R-:W-:-:S03]  /*4f70*/  SHF.L.U64.HI R161, R168, 0x3, R169 ;  /* 0x00000003a8a17819 */ /* 0x000fc600000102a9 */
[----:B------:R0:W-:Y:S01]  /*4f80*/  @P2 STG.E.U16 desc[UR44][R8.64], R21 ;  /* 0x0000001508002986 */ /* 0x0001e2000c10152c */
[----:B------:R-:W-:Y:S01]  /*4f90*/  LEA.HI.X R7, R160, R15, R7, 0x1, P4 ;  /* 0x0000000fa0077211 */ /* 0x000fe200020f0c07 */
[----:B------:R-:W-:Y:S01]  /*4fa0*/  IMAD.SHL.U32 R160, R168, 0x8, RZ ;  /* 0x00000008a8a07824 */ /* 0x000fe200078e00ff */
[----:B------:R-:W-:Y:S06]  /*4fb0*/  @!P3 BRA `(.L_x_35) ;  /* 0x000000000004b947 */ /* 0x000fec0003800000 */
[----:B------:R1:W5:Y:S02]  /*4fc0*/  LDG.E.LTC128B.U16 R19, desc[UR44][R6.64+0x2] ;  /* 0x0000022c06137981 */ /* 0x000364000c1e1520 */
.L_x_35:
[----:B------:R-:W-:Y:S05]  /*4fd0*/  BSYNC B1 ;  /* 0x0000000000017941 */ /* 0x000fea0003800000 */
.L_x_34:
[----:B0----5:R-:W-:Y:S01]  /*4fe0*/  IMAD.U32 R21, R19, 0x10000, RZ ;  /* 0x0001000013157824 */ /* 0x021fe200078e00ff */
[----:B------:R-:W-:Y:S01]  /*4ff0*/  ISETP.GT.AND P1, PT, R3, 0x8, P1 ;  /* 0x000000080300780c */ /* 0x000fe20000f24270 */
[----:B------:R-:W-:-:S04]  /*5000*/  IMAD.WIDE.U32 R160, R156, R168, R160 ;  /* 0x000000a89ca07225 */ /* 0x000fc800078e00a0 */
[----:B------:R-:W-:Y:S01]  /*5010*/  FMUL R22, R21, R144 ;  /* 0x0000009015167220 */ /* 0x000fe20000400000 */
[----:B------:R-:W-:Y:S01]  /*5020*/  IMAD.IADD R167, R167, 0x1, R161 ;  /* 0x00000001a7a77824 */ /* 0x000fe200078e02a1 */
[----:B------:R-:W-:Y:S02]  /*5030*/  IADD3 R21, P2, R158, R160, RZ ;  /* 0x000000a09e157210 */ /* 0x000fe40007f5e0ff */
[----:B------:R-:W-:-:S03]  /*5040*/  FFMA R22, R137, R145, R22 ;  /* 0x0000009189167223 */ /* 0x000fc60000000016 */
[----:B------:R-:W-:Y:S01]  /*5050*/  IMAD.X R158, R167, 0x1, R159, P2 ;  /* 0x00000001a79e7824 */ /* 0x000fe200010e069f */
[C---:B------:R-:W-:Y:S02]  /*5060*/  LEA R136, P2, R21.reuse, R14, 0x1 ;  /* 0x0000000e15887211 */ /* 0x040fe400078408ff */
[----:B------:R-:W-:Y:S02]  /*5070*/  F2FP.BF16.F32.PACK_AB R22, RZ, R22 ;  /* 0x00000016ff16723e */ /* 0x000fe400000010ff */
[----:B------:R-:W-:Y:S02]  /*5080*/  LEA.HI.X R137, R21, R15, R158, 0x1, P2 ;  /* 0x0000000f15897211 */ /* 0x000fe400010f0c9e */
[----:B------:R-:W-:Y:S02]  /*5090*/  PRMT R21, R22, 0x7610, R21 ;  /* 0x0000761016157816 */ /* 0x000fe40000000015 */
[----:B------:R-:W-:-:S03]  /*50a0*/  PRMT R22, R19, 0x7610, R22 ;  /* 0x0000761013167816 */ /* 0x000fc60000000016 */
[----:B------:R0:W-:Y:S04]  /*50b0*/  @P3 STG.E.U16 desc[UR44][R8.64+0x2], R21 ;  /* 0x0000021508003986 */ /* 0x0001e8000c10152c */
[----:B------:R-:W2:Y:S01]  /*50c0*/  @P1 LDG.E.LTC128B.U16 R22, desc[UR44][R136.64] ;  /* 0x0000002c88161981 */ /* 0x000ea2000c1e1520 */
[----:B------:R-:W-:Y:S01]  /*50d0*/  IADD3 R10, P2, P3, R10, R160, R12 ;  /* 0x000000a00a0a7210 */ /* 0x000fe20007b5e00c */
[----:B------:R-:W-:Y:S01]  /*50e0*/  BSSY B1, `(.L_x_36) ;  /* 0x0000011000017945 */ /* 0x000fe20003800000 */
[----:B------:R-:W-:Y:S02]  /*50f0*/  SHF.L.U64.HI R5, R4, 0x4, R5 ;  /* 0x0000000404057819 */ /* 0x000fe40000010205 */
[----:B------:R-:W-:Y:S02]  /*5100*/  IADD3.X R11, R11, R167, R13, P2, P3 ;  /* 0x000000a70b0b7210 */ /* 0x000fe400017e640d */
[----:B------:R-:W-:Y:S01]  /*5110*/  ISETP.GT.AND P0, PT, R3, 0x8, P0 ;  /* 0x000000080300780c */ /* 0x000fe20000704270 */
[----:B0-----:R-:W-:Y:S01]  /*5120*/  IMAD.WIDE.U32 R20, R2, R20, R10 ;  /* 0x0000001402147225 */ /* 0x001fe200078e000a */
[----:B------:R-:W-:-:S03]  /*5130*/  LEA R10, P2, R4, R8, 0x4 ;  /* 0x00000008040a7211 */ /* 0x000fc600078420ff */
[----:B------:R-:W-:Y:S01]  /*5140*/  IMAD.IADD R2, R165, 0x1, R21 ;  /* 0x00000001a5027824 */ /* 0x000fe200078e0215 */
[----:B------:R-:W-:Y:S01]  /*5150*/  LEA R4, P3, R20, R14, 0x1 ;  /* 0x0000000e14047211 */ /* 0x000fe200078608ff */
[----:B------:R-:W-:-:S03]  /*5160*/  IMAD.X R11, R5, 0x1, R9, P2 ;  /* 0x00000001050b7824 */ /* 0x000fc600010e0609 */
[----:B------:R-:W-:Y:S01]  /*5170*/  LEA.HI.X R5, R20, R15, R2, 0x1, P3 ;  /* 0x0000000f14057211 */ /* 0x000fe200018f0c02 */
[----:B--2---:R-:W-:-:S04]  /*5180*/  IMAD.U32 R19, R22, 0x10000, RZ ;  /* 0x0001000016137824 */ /* 0x004fc800078e00ff */
[----:B------:R-:W-:-:S04]  /*5190*/  FMUL R19, R19, R144 ;  /* 0x0000009013137220 */ /* 0x000fc80000400000 */
[----:B------:R-:W-:-:S05]  /*51a0*/  FFMA R19, R138, R145, R19 ;  /* 0x000000918a137223 */ /* 0x000fca0000000013 */
[----:B------:R-:W-:-:S05]  /*51b0*/  F2FP.BF16.F32.PACK_AB R19, RZ, R19 ;  /* 0x00000013ff13723e */ /* 0x000fca00000010ff */
[----:B------:R0:W-:Y:S01]  /*51c0*/  @P1 STG.E.U16 desc[UR44][R10.64], R19 ;  /* 0x000000130a001986 */ /* 0x0001e2000c10152c */
[----:B------:R-:W-:Y:S05]  /*51d0*/  @!P0 BRA `(.L_x_37) ;  /* 0x0000000000048947 */ /* 0x000fea0003800000 */
[----:B------:R2:W5:Y:S02]  /*51e0*/  LDG.E.LTC128B.U16 R22, desc[UR44][R4.64+0x2] ;  /* 0x0000022c04167981 */ /* 0x000564000c1e1520 */
.L_x_37:
[----:B------:R-:W-:Y:S05]  /*51f0*/  BSYNC B1 ;  /* 0x0000000000017941 */ /* 0x000fea0003800000 */
.L_x_36:
[----:B-----5:R-:W-:Y:S01]  /*5200*/  IMAD.U32 R13, R22, 0x10000, RZ ;  /* 0x00010000160d7824 */ /* 0x020fe200078e00ff */
[----:B------:R-:W-:Y:S01]  /*5210*/  ISETP.GT.AND P1, PT, R0, 0x8, PT ;  /* 0x000000080000780c */ /* 0x000fe20003f24270 */
[----:B------:R-:W-:Y:S02]  /*5220*/  BSSY B1, `(.L_x_38) ;  /* 0x0000008000017945 */ /* 0x000fe40003800000 */
[----:B------:R-:W-:Y:S01]  /*5230*/  FMUL R2, R13, R144 ;  /* 0x000000900d027220 */ /* 0x000fe20000400000 */
[----:B------:R-:W-:-:S03]  /*5240*/  ISETP.GT.AND P2, PT, R3, RZ, P1 ;  /* 0x000000ff0300720c */ /* 0x000fc60000f44270 */
[----:B------:R-:W-:-:S05]  /*5250*/  FFMA R2, R139, R145, R2 ;  /* 0x000000918b027223 */ /* 0x000fca0000000002 */
[----:B------:R-:W-:-:S05]  /*5260*/  F2FP.BF16.F32.PACK_AB R2, RZ, R2 ;  /* 0x00000002ff02723e */ /* 0x000fca00000010ff */
[----:B------:R3:W-:Y:S01]  /*5270*/  @P0 STG.E.U16 desc[UR44][R10.64+0x2], R2 ;  /* 0x000002020a000986 */ /* 0x0007e2000c10152c */
[----:B------:R-:W-:Y:S05]  /*5280*/  @!P2 BRA `(.L_x_39) ;  /* 0x000000000004a947 */ /* 0x000fea0003800000 */
[----:B------:R4:W5:Y:S02]  /*5290*/  LDG.E.LTC128B.U16 R22, desc[UR44][R6.64+0x10] ;  /* 0x0000102c06167981 */ /* 0x000964000c1e1520 */
.L_x_39:
[----:B------:R-:W-:Y:S05]  /*52a0*/  BSYNC B1 ;  /* 0x0000000000017941 */ /* 0x000fea0003800000 */
.L_x_38:
        /* <DEDUP_REMOVED lines=10> */
.L_x_41:
[----:B------:R-:W-:Y:S05]  /*5350*/  BSYNC B1 ;  /* 0x0000000000017941 */ /* 0x000fea0003800000 */
.L_x_40:
[----:B0----5:R-:W-:Y:S01]  /*5360*/  IMAD.U32 R13, R22, 0x10000, RZ ;  /* 0x00010000160d7824 */ /* 0x021fe200078e00ff */
[----:B------:R-:W-:Y:S01]  /*5370*/  ISETP.GT.AND P1, PT, R3, 0x8, P1 ;  /* 0x000000080300780c */ /* 0x000fe20000f24270 */
[----:B------:R-:W-:Y:S02]  /*5380*/  BSSY B1, `(.L_x_42) ;  /* 0x0000007000017945 */ /* 0x000fe40003800000 */
[----:B---3--:R-:W-:-:S04]  /*5390*/  FMUL R2, R13, R144 ;  /* 0x000000900d027220 */ /* 0x008fc80000400000 */
[----:B------:R-:W-:-:S05]  /*53a0*/  FFMA R2, R141, R145, R2 ;  /* 0x000000918d027223 */ /* 0x000fca0000000002 */
[----:B------:R-:W-:-:S05]  /*53b0*/  F2FP.BF16.F32.PACK_AB R2, RZ, R2 ;  /* 0x00000002ff02723e */ /* 0x000fca00000010ff */
[----:B------:R0:W-:Y:S01]  /*53c0*/  @P3 STG.E.U16 desc[UR44][R8.64+0x12], R2 ;  /* 0x0000120208003986 */ /* 0x0001e2000c10152c */
[----:B------:R-:W-:Y:S05]  /*53d0*/  @!P1 BRA `(.L_x_43) ;  /* 0x0000000000049947 */ /* 0x000fea0003800000 */
[----:B------:R3:W5:Y:S02]  /*53e0*/  LDG.E.LTC128B.U16 R22, desc[UR44][R4.64+0x10] ;  /* 0x0000102c04167981 */ /* 0x000764000c1e1520 */
.L_x_43:
[----:B------:R-:W-:Y:S05]  /*53f0*/  BSYNC B1 ;  /* 0x0000000000017941 */ /* 0x000fea0003800000 */
.L_x_42:
[----:B-----5:R-:W-:Y:S01]  /*5400*/  IMAD.U32 R13, R22, 0x10000, RZ ;  /* 0x00010000160d7824 */ /* 0x020fe200078e00ff */
[----:B------:R-:W-:Y:S01]  /*5410*/  ISETP.GT.AND P0, PT, R3, 0x8, P0 ;  /* 0x000000080300780c */ /* 0x000fe20000704270 */
[----:B------:R-:W-:Y:S02]  /*5420*/  BSSY B1, `(.L_x_44) ;  /* 0x0000007000017945 */ /* 0x000fe40003800000 */
[----:B------:R-:W-:-:S04]  /*5430*/  FMUL R13, R13, R144 ;  /* 0x000000900d0d7220 */ /* 0x000fc80000400000 */
[----:B------:R-:W-:-:S05]  /*5440*/  FFMA R13, R142, R145, R13 ;  /* 0x000000918e0d7223 */ /* 0x000fca000000000d */
[----:B------:R-:W-:-:S05]  /*5450*/  F2FP.BF16.F32.PACK_AB R13, RZ, R13 ;  /* 0x0000000dff0d723e */ /* 0x000fca00000010ff */
[----:B------:R0:W-:Y:S01]  /*5460*/  @P1 STG.E.U16 desc[UR44][R10.64+0x10], R13 ;  /* 0x0000100d0a001986 */ /* 0x0001e2000c10152c */
[----:B------:R-:W-:Y:S05]  /*5470*/  @!P0 BRA `(.L_x_45) ;  /* 0x0000000000048947 */ /* 0x000fea0003800000 */
[----:B------:R0:W5:Y:S02]  /*5480*/  LDG.E.LTC128B.U16 R22, desc[UR44][R4.64+0x12] ;  /* 0x0000122c04167981 */ /* 0x000164000c1e1520 */
.L_x_45:
[----:B------:R-:W-:Y:S05]  /*5490*/  BSYNC B1 ;  /* 0x0000000000017941 */ /* 0x000fea0003800000 */
.L_x_44:
[----:B0----5:R-:W-:Y:S01]  /*54a0*/  IMAD.U32 R13, R22, 0x10000, RZ ;  /* 0x00010000160d7824 */ /* 0x021fe200078e00ff */
        /* <DEDUP_REMOVED lines=9> */
.L_x_47:
[----:B------:R-:W-:Y:S05]  /*5540*/  BSYNC B1 ;  /* 0x0000000000017941 */ /* 0x000fea0003800000 */
.L_x_46:
        /* <DEDUP_REMOVED lines=10> */
.L_x_49:
[----:B------:R-:W-:Y:S05]  /*55f0*/  BSYNC B1 ;  /* 0x0000000000017941 */ /* 0x000fea0003800000 */
.L_x_48:
[----:B0----5:R-:W-:Y:S01]  /*5600*/  IMAD.U32 R13, R22, 0x10000, RZ ;  /* 0x00010000160d7824 */ /* 0x021fe200078e00ff */
        /* <DEDUP_REMOVED lines=8> */
.L_x_51:
[----:B------:R-:W-:Y:S05]  /*5690*/  BSYNC B1 ;  /* 0x0000000000017941 */ /* 0x000fea0003800000 */
.L_x_50:
        /* <DEDUP_REMOVED lines=9> */
.L_x_53:
[----:B------:R-:W-:Y:S05]  /*5730*/  BSYNC B1 ;  /* 0x0000000000017941 */ /* 0x000fea0003800000 */
.L_x_52:
        /* <DEDUP_REMOVED lines=10> */
.L_x_55:
[----:B------:R-:W-:Y:S05]  /*57e0*/  BSYNC B1 ;  /* 0x0000000000017941 */ /* 0x000fea0003800000 */
.L_x_54:
        /* <DEDUP_REMOVED lines=10> */
.L_x_57:
[----:B------:R-:W-:Y:S05]  /*5890*/  BSYNC B1 ;  /* 0x0000000000017941 */ /* 0x000fea0003800000 */
.L_x_56:
        /* <DEDUP_REMOVED lines=9> */
.L_x_59:
[----:B------:R-:W-:Y:S05]  /*5930*/  BSYNC B1 ;  /* 0x0000000000017941 */ /* 0x000fea0003800000 */
.L_x_58:
        /* <DEDUP_REMOVED lines=9> */
.L_x_61:
[----:B------:R-:W-:Y:S05]  /*59d0*/  BSYNC B1 ;  /* 0x0000000000017941 */ /* 0x000fea0003800000 */
.L_x_60:
        /* <DEDUP_REMOVED lines=10> */
.L_x_63:
[----:B------:R-:W-:Y:S05]  /*5a80*/  BSYNC B1 ;  /* 0x0000000000017941 */ /* 0x000fea0003800000 */
.L_x_62:
        /* <DEDUP_REMOVED lines=10> */
.L_x_65:
[----:B------:R-:W-:Y:S05]  /*5b30*/  BSYNC B1 ;  /* 0x0000000000017941 */ /* 0x000fea0003800000 */
.L_x_64:
        /* <DEDUP_REMOVED lines=9> */
.L_x_67:
[----:B------:R-:W-:Y:S05]  /*5bd0*/  BSYNC B1 ;  /* 0x0000000000017941 */ /* 0x000fea0003800000 */
.L_x_66:
        /* <DEDUP_REMOVED lines=9> */
.L_x_69:
[----:B------:R-:W-:Y:S05]  /*5c70*/  BSYNC B1 ;  /* 0x0000000000017941 */ /* 0x000fea0003800000 */
.L_x_68:
        /* <DEDUP_REMOVED lines=10> */
.L_x_71:
[----:B------:R-:W-:Y:S05]  /*5d20*/  BSYNC B1 ;  /* 0x0000000000017941 */ /* 0x000fea0003800000 */
.L_x_70:
        /* <DEDUP_REMOVED lines=10> */
.L_x_73:
[----:B------:R-:W-:Y:S05]  /*5dd0*/  BSYNC B1 ;  /* 0x0000000000017941 */ /* 0x000fea0003800000 */
.L_x_72:
        /* <DEDUP_REMOVED lines=9> */
.L_x_75:
[----:B------:R-:W-:Y:S05]  /*5e70*/  BSYNC B1 ;  /* 0x0000000000017941 */ /* 0x000fea0003800000 */
.L_x_74:
        /* <DEDUP_REMOVED lines=9> */
.L_x_77:
[----:B------:R-:W-:Y:S05]  /*5f10*/  BSYNC B1 ;  /* 0x0000000000017941 */ /* 0x000fea0003800000 */
.L_x_76:
        /* <DEDUP_REMOVED lines=10> */
.L_x_79:
[----:B------:R-:W-:Y:S05]  /*5fc0*/  BSYNC B1 ;  /* 0x0000000000017941 */ /* 0x000fea0003800000 */
.L_x_78:
        /* <DEDUP_REMOVED lines=10> */
.L_x_81:
[----:B------:R-:W-:Y:S05]  /*6070*/  BSYNC B1 ;  /* 0x0000000000017941 */ /* 0x000fea0003800000 */
.L_x_80:
        /* <DEDUP_REMOVED lines=9> */
.L_x_83:
[----:B------:R-:W-:Y:S05]  /*6110*/  BSYNC B1 ;  /* 0x0000000000017941 */ /* 0x000fea0003800000 */
.L_x_82:
        /* <DEDUP_REMOVED lines=9> */
.L_x_85:
[----:B------:R-:W-:Y:S05]  /*61b0*/  BSYNC B1 ;  /* 0x0000000000017941 */ /* 0x000fea0003800000 */
.L_x_84:
        /* <DEDUP_REMOVED lines=10> */
.L_x_87:
[----:B------:R-:W-:Y:S05]  /*6260*/  BSYNC B1 ;  /* 0x0000000000017941 */ /* 0x000fea0003800000 */
.L_x_86:
        /* <DEDUP_REMOVED lines=10> */
.L_x_89:
[----:B------:R-:W-:Y:S05]  /*6310*/  BSYNC B1 ;  /* 0x0000000000017941 */ /* 0x000fea0003800000 */
.L_x_88:
        /* <DEDUP_REMOVED lines=9> */
.L_x_91:
[----:B------:R-:W-:Y:S05]  /*63b0*/  BSYNC B1 ;  /* 0x0000000000017941 */ /* 0x000fea0003800000 */
.L_x_90:
        /* <DEDUP_REMOVED lines=9> */
.L_x_93:
[----:B------:R-:W-:Y:S05]  /*6450*/  BSYNC B1 ;  /* 0x0000000000017941 */ /* 0x000fea0003800000 */
.L_x_92:
        /* <DEDUP_REMOVED lines=10> */
.L_x_95:
[----:B------:R-:W-:Y:S05]  /*6500*/  BSYNC B1 ;  /* 0x0000000000017941 */ /* 0x000fea0003800000 */
.L_x_94:
        /* <DEDUP_REMOVED lines=10> */
.L_x_97:
[----:B------:R-:W-:Y:S05]  /*65b0*/  BSYNC B1 ;  /* 0x0000000000017941 */ /* 0x000fea0003800000 */
.L_x_96:
        /* <DEDUP_REMOVED lines=9> */
.L_x_99:
[----:B------:R-:W-:Y:S05]  /*6650*/  BSYNC B1 ;  /* 0x0000000000017941 */ /* 0x000fea0003800000 */
.L_x_98:
        /* <DEDUP_REMOVED lines=9> */
.L_x_101:
[----:B------:R-:W-:Y:S05]  /*66f0*/  BSYNC B1 ;  /* 0x0000000000017941 */ /* 0x000fea0003800000 */
.L_x_100:
        /* <DEDUP_REMOVED lines=10> */
.L_x_103:
[----:B------:R-:W-:Y:S05]  /*67a0*/  BSYNC B1 ;  /* 0x0000000000017941 */ /* 0x000fea0003800000 */
.L_x_102:
        /* <DEDUP_REMOVED lines=10> */
.L_x_105:
[----:B------:R-:W-:Y:S05]  /*6850*/  BSYNC B1 ;  /* 0x0000000000017941 */ /* 0x000fea0003800000 */
.L_x_104:
        /* <DEDUP_REMOVED lines=9> */
.L_x_107:
[----:B------:R-:W-:Y:S05]  /*68f0*/  BSYNC B1 ;  /* 0x0000000000017941 */ /* 0x000fea0003800000 */
.L_x_106:
        /* <DEDUP_REMOVED lines=9> */
.L_x_109:
[----:B------:R-:W-:Y:S05]  /*6990*/  BSYNC B1 ;  /* 0x0000000000017941 */ /* 0x000fea0003800000 */
.L_x_108:
        /* <DEDUP_REMOVED lines=10> */
.L_x_111:
[----:B------:R-:W-:Y:S05]  /*6a40*/  BSYNC B1 ;  /* 0x0000000000017941 */ /* 0x000fea0003800000 */
.L_x_110:
        /* <DEDUP_REMOVED lines=10> */
.L_x_113:
[----:B------:R-:W-:Y:S05]  /*6af0*/  BSYNC B1 ;  /* 0x0000000000017941 */ /* 0x000fea0003800000 */
.L_x_112:
        /* <DEDUP_REMOVED lines=9> */
.L_x_115:
[----:B------:R-:W-:Y:S05]  /*6b90*/  BSYNC B1 ;  /* 0x0000000000017941 */ /* 0x000fea0003800000 */
.L_x_114:
        /* <DEDUP_REMOVED lines=9> */
.L_x_117:
[----:B------:R-:W-:Y:S05]  /*6c30*/  BSYNC B1 ;  /* 0x0000000000017941 */ /* 0x000fea0003800000 */
.L_x_116:
        /* <DEDUP_REMOVED lines=10> */
.L_x_119:
[----:B------:R-:W-:Y:S05]  /*6ce0*/  BSYNC B1 ;  /* 0x0000000000017941 */ /* 0x000fea0003800000 */
.L_x_118:
        /* <DEDUP_REMOVED lines=10> */
.L_x_121:
[----:B------:R-:W-:Y:S05]  /*6d90*/  BSYNC B1 ;  /* 0x0000000000017941 */ /* 0x000fea0003800000 */
.L_x_120:
        /* <DEDUP_REMOVED lines=9> */
.L_x_123:
[----:B------:R-:W-:Y:S05]  /*6e30*/  BSYNC B1 ;  /* 0x0000000000017941 */ /* 0x000fea0003800000 */
.L_x_122:
        /* <DEDUP_REMOVED lines=9> */
.L_x_125:
[----:B------:R-:W-:Y:S05]  /*6ed0*/  BSYNC B1 ;  /* 0x0000000000017941 */ /* 0x000fea0003800000 */
.L_x_124:
        /* <DEDUP_REMOVED lines=10> */
.L_x_127:
[----:B------:R-:W-:Y:S05]  /*6f80*/  BSYNC B1 ;  /* 0x0000000000017941 */ /* 0x000fea0003800000 */
.L_x_126:
        /* <DEDUP_REMOVED lines=10> */
.L_x_129:
[----:B------:R-:W-:Y:S05]  /*7030*/  BSYNC B1 ;  /* 0x0000000000017941 */ /* 0x000fea0003800000 */
.L_x_128:
        /* <DEDUP_REMOVED lines=9> */
.L_x_131:
[----:B------:R-:W-:Y:S05]  /*70d0*/  BSYNC B1 ;  /* 0x0000000000017941 */ /* 0x000fea0003800000 */
.L_x_130:
        /* <DEDUP_REMOVED lines=9> */
.L_x_133:
[----:B------:R-:W-:Y:S05]  /*7170*/  BSYNC B1 ;  /* 0x0000000000017941 */ /* 0x000fea0003800000 */
.L_x_132:
        /* <DEDUP_REMOVED lines=10> */
.L_x_135:
[----:B------:R-:W-:Y:S05]  /*7220*/  BSYNC B1 ;  /* 0x0000000000017941 */ /* 0x000fea0003800000 */
.L_x_134:
        /* <DEDUP_REMOVED lines=10> */
.L_x_137:
[----:B------:R-:W-:Y:S05]  /*72d0*/  BSYNC B1 ;  /* 0x0000000000017941 */ /* 0x000fea0003800000 */
.L_x_136:
        /* <DEDUP_REMOVED lines=9> */
.L_x_139:
[----:B------:R-:W-:Y:S05]  /*7370*/  BSYNC B1 ;  /* 0x0000000000017941 */ /* 0x000fea0003800000 */
.L_x_138:
        /* <DEDUP_REMOVED lines=9> */
.L_x_141:
[----:B------:R-:W-:Y:S05]  /*7410*/  BSYNC B1 ;  /* 0x0000000000017941 */ /* 0x000fea0003800000 */
.L_x_140:
        /* <DEDUP_REMOVED lines=10> */
.L_x_143:
[----:B------:R-:W-:Y:S05]  /*74c0*/  BSYNC B1 ;  /* 0x0000000000017941 */ /* 0x000fea0003800000 */
.L_x_142:
        /* <DEDUP_REMOVED lines=10> */
.L_x_145:
[----:B------:R-:W-:Y:S05]  /*7570*/  BSYNC B1 ;  /* 0x0000000000017941 */ /* 0x000fea0003800000 */
.L_x_144:
        /* <DEDUP_REMOVED lines=9> */
.L_x_147:
[----:B------:R-:W-:Y:S05]  /*7610*/  BSYNC B1 ;  /* 0x0000000000017941 */ /* 0x000fea0003800000 */
.L_x_146:
        /* <DEDUP_REMOVED lines=9> */
.L_x_149:
[----:B------:R-:W-:Y:S05]  /*76b0*/  BSYNC B1 ;  /* 0x0000000000017941 */ /* 0x000fea0003800000 */
.L_x_148:
        /* <DEDUP_REMOVED lines=10> */
.L_x_151:
[----:B------:R-:W-:Y:S05]  /*7760*/  BSYNC B1 ;  /* 0x0000000000017941 */ /* 0x000fea0003800000 */
.L_x_150:
        /* <DEDUP_REMOVED lines=10> */
.L_x_153:
[----:B------:R-:W-:Y:S05]  /*7810*/  BSYNC B1 ;  /* 0x0000000000017941 */ /* 0x000fea0003800000 */
.L_x_152:
        /* <DEDUP_REMOVED lines=9> */
.L_x_155:
[----:B------:R-:W-:Y:S05]  /*78b0*/  BSYNC B1 ;  /* 0x0000000000017941 */ /* 0x000fea0003800000 */
.L_x_154:
        /* <DEDUP_REMOVED lines=9> */
.L_x_157:
[----:B------:R-:W-:Y:S05]  /*7950*/  BSYNC B1 ;  /* 0x0000000000017941 */ /* 0x000fea0003800000 */
.L_x_156:
        /* <DEDUP_REMOVED lines=10> */
.L_x_159:
[----:B------:R-:W-:Y:S05]  /*7a00*/  BSYNC B1 ;  /* 0x0000000000017941 */ /* 0x000fea0003800000 */
.L_x_158:
        /* <DEDUP_REMOVED lines=10> */
.L_x_161:
[----:B------:R-:W-:Y:S05]  /*7ab0*/  BSYNC B1 ;  /* 0x0000000000017941 */ /* 0x000fea0003800000 */
.L_x_160:
        /* <DEDUP_REMOVED lines=9> */
.L_x_163:
[----:B------:R-:W-:Y:S05]  /*7b50*/  BSYNC B1 ;  /* 0x0000000000017941 */ /* 0x000fea0003800000 */
.L_x_162:
        /* <DEDUP_REMOVED lines=9> */
.L_x_165:
[----:B------:R-:W-:Y:S05]  /*7bf0*/  BSYNC B1 ;  /* 0x0000000000017941 */ /* 0x000fea0003800000 */
.L_x_164:
        /* <DEDUP_REMOVED lines=10> */
.L_x_167:
[----:B------:R-:W-:Y:S05]  /*7ca0*/  BSYNC B1 ;  /* 0x0000000000017941 */ /* 0x000fea0003800000 */
.L_x_166:
        /* <DEDUP_REMOVED lines=10> */
.L_x_169:
[----:B------:R-:W-:Y:S05]  /*7d50*/  BSYNC B1 ;  /* 0x0000000000017941 */ /* 0x000fea0003800000 */
.L_x_168:
        /* <DEDUP_REMOVED lines=9> */
.L_x_171:
[----:B------:R-:W-:Y:S05]  /*7df0*/  BSYNC B1 ;  /* 0x0000000000017941 */ /* 0x000fea0003800000 */
.L_x_170:
        /* <DEDUP_REMOVED lines=9> */
.L_x_173:
[----:B------:R-:W-:Y:S05]  /*7e90*/  BSYNC B1 ;  /* 0x0000000000017941 */ /* 0x000fea0003800000 */
.L_x_172:
        /* <DEDUP_REMOVED lines=10> */
.L_x_175:
[----:B------:R-:W-:Y:S05]  /*7f40*/  BSYNC B1 ;  /* 0x0000000000017941 */ /* 0x000fea0003800000 */
.L_x_174:
        /* <DEDUP_REMOVED lines=10> */
.L_x_177:
[----:B------:R-:W-:Y:S05]  /*7ff0*/  BSYNC B1 ;  /* 0x0000000000017941 */ /* 0x000fea0003800000 */
.L_x_176:
        /* <DEDUP_REMOVED lines=9> */
.L_x_179:
[----:B------:R-:W-:Y:S05]  /*8090*/  BSYNC B1 ;  /* 0x0000000000017941 */ /* 0x000fea0003800000 */
.L_x_178:
        /* <DEDUP_REMOVED lines=9> */
.L_x_181:
[----:B------:R-:W-:Y:S05]  /*8130*/  BSYNC B1 ;  /* 0x0000000000017941 */ /* 0x000fea0003800000 */
.L_x_180:
        /* <DEDUP_REMOVED lines=10> */
.L_x_183:
[----:B------:R-:W-:Y:S05]  /*81e0*/  BSYNC B1 ;  /* 0x0000000000017941 */ /* 0x000fea0003800000 */
.L_x_182:
        /* <DEDUP_REMOVED lines=10> */
.L_x_185:
[----:B------:R-:W-:Y:S05]  /*8290*/  BSYNC B1 ;  /* 0x0000000000017941 */ /* 0x000fea0003800000 */
.L_x_184:
        /* <DEDUP_REMOVED lines=9> */
.L_x_187:
[----:B------:R-:W-:Y:S05]  /*8330*/  BSYNC B1 ;  /* 0x0000000000017941 */ /* 0x000fea0003800000 */
.L_x_186:
        /* <DEDUP_REMOVED lines=9> */
.L_x_189:
[----:B------:R-:W-:Y:S05]  /*83d0*/  BSYNC B1 ;  /* 0x0000000000017941 */ /* 0x000fea0003800000 */
.L_x_188:
        /* <DEDUP_REMOVED lines=10> */
.L_x_191:
[----:B------:R-:W-:Y:S05]  /*8480*/  BSYNC B1 ;  /* 0x0000000000017941 */ /* 0x000fea0003800000 */
.L_x_190:
        /* <DEDUP_REMOVED lines=10> */
.L_x_193:
[----:B------:R-:W-:Y:S05]  /*8530*/  BSYNC B1 ;  /* 0x0000000000017941 */ /* 0x000fea0003800000 */
.L_x_192:
        /* <DEDUP_REMOVED lines=9> */
.L_x_195:
[----:B------:R-:W-:Y:S05]  /*85d0*/  BSYNC B1 ;  /* 0x0000000000017941 */ /* 0x000fea0003800000 */
.L_x_194:
        /* <DEDUP_REMOVED lines=9> */
.L_x_197:
[----:B------:R-:W-:Y:S05]  /*8670*/  BSYNC B1 ;  /* 0x0000000000017941 */ /* 0x000fea0003800000 */
.L_x_196:
        /* <DEDUP_REMOVED lines=10> */
.L_x_199:
[----:B------:R-:W-:Y:S05]  /*8720*/  BSYNC B1 ;  /* 0x0000000000017941 */ /* 0x000fea0003800000 */
.L_x_198:
        /* <DEDUP_REMOVED lines=10> */
.L_x_201:
[----:B------:R-:W-:Y:S05]  /*87d0*/  BSYNC B1 ;  /* 0x0000000000017941 */ /* 0x000fea0003800000 */
.L_x_200:
        /* <DEDUP_REMOVED lines=9> */
.L_x_203:
[----:B------:R-:W-:Y:S05]  /*8870*/  BSYNC B1 ;  /* 0x0000000000017941 */ /* 0x000fea0003800000 */
.L_x_202:
        /* <DEDUP_REMOVED lines=9> */
.L_x_205:
[----:B------:R-:W-:Y:S05]  /*8910*/  BSYNC B1 ;  /* 0x0000000000017941 */ /* 0x000fea0003800000 */
.L_x_204:
        /* <DEDUP_REMOVED lines=10> */
.L_x_207:
[----:B------:R-:W-:Y:S05]  /*89c0*/  BSYNC B1 ;  /* 0x0000000000017941 */ /* 0x000fea0003800000 */
.L_x_206:
        /* <DEDUP_REMOVED lines=10> */
.L_x_209:
[----:B------:R-:W-:Y:S05]  /*8a70*/  BSYNC B1 ;  /* 0x0000000000017941 */ /* 0x000fea0003800000 */
.L_x_208:
        /* <DEDUP_REMOVED lines=9> */
.L_x_211:
[----:B------:R-:W-:Y:S05]  /*8b10*/  BSYNC B1 ;  /* 0x0000000000017941 */ /* 0x000fea0003800000 */
.L_x_210:
        /* <DEDUP_REMOVED lines=9> */
.L_x_213:
[----:B------:R-:W-:Y:S05]  /*8bb0*/  BSYNC B1 ;  /* 0x0000000000017941 */ /* 0x000fea0003800000 */
.L_x_212:
        /* <DEDUP_REMOVED lines=10> */
.L_x_215:
[----:B------:R-:W-:Y:S05]  /*8c60*/  BSYNC B1 ;  /* 0x0000000000017941 */ /* 0x000fea0003800000 */
.L_x_214:
        /* <DEDUP_REMOVED lines=10> */
.L_x_217:
[----:B------:R-:W-:Y:S05]  /*8d10*/  BSYNC B1 ;  /* 0x0000000000017941 */ /* 0x000fea0003800000 */
.L_x_216:
        /* <DEDUP_REMOVED lines=9> */
.L_x_219:
[----:B------:R-:W-:Y:S05]  /*8db0*/  BSYNC B1 ;  /* 0x0000000000017941 */ /* 0x000fea0003800000 */
.L_x_218:
        /* <DEDUP_REMOVED lines=9> */
.L_x_221:
[----:B------:R-:W-:Y:S05]  /*8e50*/  BSYNC B1 ;  /* 0x0000000000017941 */ /* 0x000fea0003800000 */
.L_x_220:
        /* <DEDUP_REMOVED lines=10> */
.L_x_223:
[----:B------:R-:W-:Y:S05]  /*8f00*/  BSYNC B1 ;  /* 0x0000000000017941 */ /* 0x000fea0003800000 */
.L_x_222:
        /* <DEDUP_REMOVED lines=10> */
.L_x_225:
[----:B------:R-:W-:Y:S05]  /*8fb0*/  BSYNC B1 ;  /* 0x0000000000017941 */ /* 0x000fea0003800000 */
.L_x_224:
        /* <DEDUP_REMOVED lines=9> */
.L_x_227:
[----:B------:R-:W-:Y:S05]  /*9050*/  BSYNC B1 ;  /* 0x0000000000017941 */ /* 0x000fea0003800000 */
.L_x_226:
        /* <DEDUP_REMOVED lines=9> */
.L_x_229:
[----:B------:R-:W-:Y:S05]  /*90f0*/  BSYNC B1 ;  /* 0x0000000000017941 */ /* 0x000fea0003800000 */
.L_x_228:
        /* <DEDUP_REMOVED lines=10> */
.L_x_231:
[----:B------:R-:W-:Y:S05]  /*91a0*/  BSYNC B1 ;  /* 0x0000000000017941 */ /* 0x000fea0003800000 */
.L_x_230:
        /* <DEDUP_REMOVED lines=10> */
.L_x_233:
[----:B------:R-:W-:Y:S05]  /*9250*/  BSYNC B1 ;  /* 0x0000000000017941 */ /* 0x000fea0003800000 */
.L_x_232:
        /* <DEDUP_REMOVED lines=9> */
.L_x_235:
[----:B------:R-:W-:Y:S05]  /*92f0*/  BSYNC B1 ;  /* 0x0000000000017941 */ /* 0x000fea0003800000 */
.L_x_234:
        /* <DEDUP_REMOVED lines=9> */
.L_x_237:
[----:B------:R-:W-:Y:S05]  /*9390*/  BSYNC B1 ;  /* 0x0000000000017941 */ /* 0x000fea0003800000 */
.L_x_236:
        /* <DEDUP_REMOVED lines=10> */
.L_x_239:
[----:B------:R-:W-:Y:S05]  /*9440*/  BSYNC B1 ;  /* 0x0000000000017941 */ /* 0x000fea0003800000 */
.L_x_238:
        /* <DEDUP_REMOVED lines=10> */
.L_x_241:
[----:B------:R-:W-:Y:S05]  /*94f0*/  BSYNC B1 ;  /* 0x0000000000017941 */ /* 0x000fea0003800000 */
.L_x_240:
        /* <DEDUP_REMOVED lines=9> */
.L_x_243:
[----:B------:R-:W-:Y:S05]  /*9590*/  BSYNC B1 ;  /* 0x0000000000017941 */ /* 0x000fea0003800000 */
.L_x_242:
        /* <DEDUP_REMOVED lines=9> */
.L_x_245:
[----:B------:R-:W-:Y:S05]  /*9630*/  BSYNC B1 ;  /* 0x0000000000017941 */ /* 0x000fea0003800000 */
.L_x_244:
        /* <DEDUP_REMOVED lines=10> */
.L_x_247:
[----:B------:R-:W-:Y:S05]  /*96e0*/  BSYNC B1 ;  /* 0x0000000000017941 */ /* 0x000fea0003800000 */
.L_x_246:
        /* <DEDUP_REMOVED lines=10> */
.L_x_249:
[----:B------:R-:W-:Y:S05]  /*9790*/  BSYNC B1 ;  /* 0x0000000000017941 */ /* 0x000fea0003800000 */
.L_x_248:
        /* <DEDUP_REMOVED lines=9> */
.L_x_251:
[----:B------:R-:W-:Y:S05]  /*9830*/  BSYNC B1 ;  /* 0x0000000000017941 */ /* 0x000fea0003800000 */
.L_x_250:
        /* <DEDUP_REMOVED lines=9> */
.L_x_253:
[----:B------:R-:W-:Y:S05]  /*98d0*/  BSYNC B1 ;  /* 0x0000000000017941 */ /* 0x000fea0003800000 */
.L_x_252:
        /* <DEDUP_REMOVED lines=10> */
.L_x_255:
[----:B------:R-:W-:Y:S05]  /*9980*/  BSYNC B1 ;  /* 0x0000000000017941 */ /* 0x000fea0003800000 */
.L_x_254:
        /* <DEDUP_REMOVED lines=10> */
.L_x_257:
[----:B------:R-:W-:Y:S05]  /*9a30*/  BSYNC B1 ;  /* 0x0000000000017941 */ /* 0x000fea0003800000 */
.L_x_256:
        /* <DEDUP_REMOVED lines=9> */
.L_x_259:
[----:B------:R-:W-:Y:S05]  /*9ad0*/  BSYNC B1 ;  /* 0x0000000000017941 */ /* 0x000fea0003800000 */
.L_x_258:
        /* <DEDUP_REMOVED lines=9> */
.L_x_261:
[----:B------:R-:W-:Y:S05]  /*9b70*/  BSYNC B1 ;  /* 0x0000000000017941 */ /* 0x000fea0003800000 */
.L_x_260:
        /* <DEDUP_REMOVED lines=10> */
.L_x_263:
[----:B------:R-:W-:Y:S05]  /*9c20*/  BSYNC B1 ;  /* 0x0000000000017941 */ /* 0x000fea0003800000 */
.L_x_262:
        /* <DEDUP_REMOVED lines=10> */
.L_x_265:
[----:B------:R-:W-:Y:S05]  /*9cd0*/  BSYNC B1 ;  /* 0x0000000000017941 */ /* 0x000fea0003800000 */
.L_x_264:
[----:B01--45:R-:W-:Y:S01]  /*9ce0*/  IMAD.U32 R7, R22, 0x10000, RZ ;  /* 0x0001000016077824 */ /* 0x033fe200078e00ff */
        /* <DEDUP_REMOVED lines=8> */
.L_x_267:
[----:B------:R-:W-:Y:S05]  /*9d70*/  BSYNC B1 ;  /* 0x0000000000017941 */ /* 0x000fea0003800000 */
.L_x_266:
[----:B-----5:R-:W-:Y:S01]  /*9d80*/  IMAD.U32 R7, R22, 0x10000, RZ ;  /* 0x0001000016077824 */ /* 0x020fe200078e00ff */
[----:B------:R-:W-:Y:S01]  /*9d90*/  ISETP.GT.AND P0, PT, R3, 0x8, P0 ;  /* 0x000000080300780c */ /* 0x000fe20000704270 */
[----:B------:R-:W-:Y:S01]  /*9da0*/  @P1 IMAD.MOV.U32 R6, RZ, RZ, R10 ;  /* 0x000000ffff061224 */ /* 0x000fe200078e000a */
[----:B------:R-:W-:Y:S01]  /*9db0*/  BSSY B1, `(.L_x_268) ;  /* 0x0000009000017945 */ /* 0x000fe20003800000 */
[----:B------:R-:W-:-:S04]  /*9dc0*/  FMUL R7, R7, R144 ;  /* 0x0000009007077220 */ /* 0x000fc80000400000 */
[----:B------:R-:W-:-:S05]  /*9dd0*/  FFMA R7, R30, R145, R7 ;  /* 0x000000911e077223 */ /* 0x000fca0000000007 */
[----:B------:R-:W-:-:S04]  /*9de0*/  F2FP.BF16.F32.PACK_AB R7, RZ, R7 ;  /* 0x00000007ff07723e */ /* 0x000fc800000010ff */
[----:B0-----:R-:W-:Y:S01]  /*9df0*/  PRMT R0, R7, 0x7610, R0 ;  /* 0x0000761007007816 */ /* 0x001fe20000000000 */
[----:B------:R-:W-:-:S05]  /*9e00*/  @P1 IMAD.MOV.U32 R7, RZ, RZ, R11 ;  /* 0x000000ffff071224 */ /* 0x000fca00078e000b */
[----:B------:R0:W-:Y:S01]  /*9e10*/  @P1 STG.E.U16 desc[UR44][R6.64+0x1d0], R0 ;  /* 0x0001d00006001986 */ /* 0x0001e2000c10152c */
[----:B------:R-:W-:Y:S05]  /*9e20*/  @!P0 BRA `(.L_x_269) ;  /* 0x0000000000048947 */ /* 0x000fea0003800000 */
[----:B------:R4:W5:Y:S02]  /*9e30*/  LDG.E.LTC128B.U16 R22, desc[UR44][R4.64+0x1d2] ;  /* 0x0001d22c04167981 */ /* 0x000964000c1e1520 */
.L_x_269:
[----:B------:R-:W-:Y:S05]  /*9e40*/  BSYNC B1 ;  /* 0x0000000000017941 */ /* 0x000fea0003800000 */
.L_x_268:
[----:B------:R-:W-:Y:S05]  /*9e50*/  @!P0 BRA `(.L_x_270) ;  /* 0x0000002800808947 */ /* 0x000fea0003800000 */
[----:B-----5:R-:W-:-:S04]  /*9e60*/  IMAD.U32 R3, R22, 0x10000, RZ ;  /* 0x0001000016037824 */ /* 0x020fc800078e00ff */
[----:B0-----:R-:W-:-:S04]  /*9e70*/  FMUL R0, R3, R144 ;  /* 0x0000009003007220 */ /* 0x001fc80000400000 */
[----:B------:R-:W-:-:S05]  /*9e80*/  FFMA R0, R31, R145, R0 ;  /* 0x000000911f007223 */ /* 0x000fca0000000000 */
[----:B------:R-:W-:-:S05]  /*9e90*/  F2FP.BF16.F32.PACK_AB R0, RZ, R0 ;  /* 0x00000000ff00723e */ /* 0x000fca00000010ff */
[----:B------:R0:W-:Y:S01]  /*9ea0*/  STG.E.U16 desc[UR44][R10.64+0x1d2], R0 ;  /* 0x0001d2000a007986 */ /* 0x0001e2000c10152c */
[----:B------:R-:W-:Y:S05]  /*9eb0*/  BRA `(.L_x_270) ;  /* 0x0000002800687947 */ /* 0x000fea0003800000 */
.L_x_33:
[----:B------:R-:W-:Y:S01]  /*9ec0*/  ULDC.64 UR4, c[0x0][0x5c0] ;  /* 0x0001700000047ab9 */ /* 0x000fe20000000a00 */
[----:B------:R-:W-:Y:S01]  /*9ed0*/  ISETP.GT.AND P3, PT, R0, 0x1, PT ;  /* 0x000000010000780c */ /* 0x000fe20003f64270 */
[-C--:B------:R-:W-:Y:S01]  /*9ee0*/  FMUL R136, R136, R145.reuse ;  /* 0x0000009188887220 */ /* 0x080fe20000400000 */
[----:B------:R-:W-:Y:S01]  /*9ef0*/  LEA R8, P0, R6, UR4, 0x1 ;  /* 0x0000000406087c11 */ /* 0x000fe2000f8008ff */
[-C--:B------:R-:W-:Y:S01]  /*9f00*/  FMUL R137, R137, R145.reuse ;  /* 0x0000009189897220 */ /* 0x080fe20000400000 */
[----:B------:R-:W-:Y:S01]  /*9f10*/  SHF.L.U64.HI R5, R4, 0x4, R5 ;  /* 0x0000000404057819 */ /* 0x000fe20000010205 */
[-C--:B------:R-:W-:Y:S01]  /*9f20*/  FMUL R138, R138, R145.reuse ;  /* 0x000000918a8a7220 */ /* 0x080fe20000400000 */
[----:B------:R-:W-:Y:S01]  /*9f30*/  LEA.HI.X R9, R6, UR5, R9, 0x1, P0 ;  /* 0x0000000506097c11 */ /* 0x000fe200080f0c09 */
[-C--:B------:R-:W-:Y:S01]  /*9f40*/  FMUL R139, R139, R145.reuse ;  /* 0x000000918b8b7220 */ /* 0x080fe20000400000 */
[----:B------:R-:W-:Y:S01]  /*9f50*/  ISETP.GT.AND P0, PT, R3, RZ, P3 ;  /* 0x000000ff0300720c */ /* 0x000fe20001f04270 */
[-C--:B------:R-:W-:Y:S01]  /*9f60*/  FMUL R140, R140, R145.reuse ;  /* 0x000000918c8c7220 */ /* 0x080fe20000400000 */
[----:B------:R-:W-:Y:S01]  /*9f70*/  F2FP.BF16.F32.PACK_AB R136, RZ, R136 ;  /* 0x00000088ff88723e */ /* 0x000fe200000010ff */
[----:B------:R-:W-:Y:S01]  /*9f80*/  FMUL R141, R141, R145 ;  /* 0x000000918d8d7220 */ /* 0x000fe20000400000 */
[----:B------:R-:W-:Y:S01]  /*9f90*/  F2FP.BF16.F32.PACK_AB R137, RZ, R137 ;  /* 0x00000089ff89723e */ /* 0x000fe200000010ff */
[-C--:B------:R-:W-:Y:S01]  /*9fa0*/  FMUL R142, R142, R145.reuse ;  /* 0x000000918e8e7220 */ /* 0x080fe20000400000 */
[----:B------:R-:W-:Y:S01]  /*9fb0*/  LEA R4, P4, R4, R8, 0x4 ;  /* 0x0000000804047211 */ /* 0x000fe200078820ff */
[----:B------:R-:W-:Y:S01]  /*9fc0*/  @P2 STG.E.U16 desc[UR44][R8.64], R136 ;  /* 0x0000008808002986 */ /* 0x000fe2000c10152c */
[----:B------:R-:W-:Y:S01]  /*9fd0*/  ISETP.GT.AND P2, PT, R0, 0x8, PT ;  /* 0x000000080000780c */ /* 0x000fe20003f44270 */
[-C--:B------:R-:W-:Y:S01]  /*9fe0*/  FMUL R143, R143, R145.reuse ;  /* 0x000000918f8f7220 */ /* 0x080fe20000400000 */
[----:B------:R-:W-:Y:S01]  /*9ff0*/  ISETP.GT.AND P1, PT, R3, 0x8, P1 ;  /* 0x000000080300780c */ /* 0x000fe20000f24270 */
[--C-:B------:R-:W-:Y:S01]  /*a000*/  IMAD.X R5, R5, 0x1, R9.reuse, P4 ;  /* 0x0000000105057824 */ /* 0x100fe200020e0609 */
[C---:B------:R-:W-:Y:S01]  /*a010*/  ISETP.GT.AND P5, PT, R3.reuse, RZ, P2 ;  /* 0x000000ff0300720c */ /* 0x040fe200017a4270 */
[--C-:B------:R-:W-:Y:S01]  /*a020*/  @P0 IMAD.MOV.U32 R6, RZ, RZ, R8.reuse ;  /* 0x000000ffff060224 */ /* 0x100fe200078e0008 */
[----:B------:R-:W-:Y:S01]  /*a030*/  ISETP.GT.AND P3, PT, R3, 0x8, P3 ;  /* 0x000000080300780c */ /* 0x000fe20001f64270 */
[--C-:B------:R-:W-:Y:S01]  /*a040*/  @P0 IMAD.MOV.U32 R7, RZ, RZ, R9.reuse ;  /* 0x000000ffff070224 */ /* 0x100fe200078e0009 */
[----:B------:R-:W-:Y:S01]  /*a050*/  F2FP.BF16.F32.PACK_AB R138, RZ, R138 ;  /* 0x0000008aff8a723e */ /* 0x000fe200000010ff */
[----:B------:R-:W-:Y:S01]  /*a060*/  FMUL R128, R128, R145 ;  /* 0x0000009180807220 */ /* 0x000fe20000400000 */
[----:B------:R-:W-:Y:S01]  /*a070*/  F2FP.BF16.F32.PACK_AB R139, RZ, R139 ;  /* 0x0000008bff8b723e */ /* 0x000fe200000010ff */
[-C--:B------:R-:W-:Y:S01]  /*a080*/  FMUL R129, R129, R145.reuse ;  /* 0x0000009181817220 */ /* 0x080fe20000400000 */
[----:B------:R0:W-:Y:S01]  /*a090*/  @P0 STG.E.U16 desc[UR44][R6.64+0x2], R137 ;  /* 0x0000028906000986 */ /* 0x0001e2000c10152c */
[----:B------:R-:W-:Y:S01]  /*a0a0*/  ISETP.GT.AND P0, PT, R0, 0x9, PT ;  /* 0x000000090000780c */ /* 0x000fe20003f04270 */
[-C--:B------:R-:W-:Y:S01]  /*a0b0*/  FMUL R130, R130, R145.reuse ;  /* 0x0000009182827220 */ /* 0x080fe20000400000 */
[----:B------:R-:W-:Y:S01]  /*a0c0*/  F2FP.BF16.F32.PACK_AB R140, RZ, R140 ;  /* 0x0000008cff8c723e */ /* 0x000fe200000010ff */
[----:B------:R-:W-:Y:S01]  /*a0d0*/  @P1 STG.E.U16 desc[UR44][R4.64], R138 ;  /* 0x0000008a04001986 */ /* 0x000fe2000c10152c */
[----:B------:R-:W-:Y:S01]  /*a0e0*/  ISETP.GT.AND P4, PT, R3, RZ, P0 ;  /* 0x000000ff0300720c */ /* 0x000fe20000784270 */
[----:B------:R-:W-:Y:S01]  /*a0f0*/  FMUL R131, R131, R145 ;  /* 0x0000009183837220 */ /* 0x000fe20000400000 */
[----:B------:R-:W-:Y:S01]  /*a100*/  ISETP.GT.AND P1, PT, R0, 0x10, PT ;  /* 0x000000100000780c */ /* 0x000fe20003f24270 */
[----:B------:R-:W-:Y:S01]  /*a110*/  @P3 STG.E.U16 desc[UR44][R4.64+0x2], R139 ;  /* 0x0000028b04003986 */ /* 0x000fe2000c10152c */
[----:B------:R-:W-:Y:S01]  /*a120*/  F2FP.BF16.F32.PACK_AB R141, RZ, R141 ;  /* 0x0000008dff8d723e */ /* 0x000fe200000010ff */
[-C--:B------:R-:W-:Y:S01]  /*a130*/  FMUL R132, R132, R145.reuse ;  /* 0x0000009184847220 */ /* 0x080fe20000400000 */
[C---:B------:R-:W-:Y:S01]  /*a140*/  ISETP.GT.AND P2, PT, R3.reuse, 0x8, P2 ;  /* 0x000000080300780c */ /* 0x040fe20001744270 */
[--C-:B0-----:R-:W-:Y:S01]  /*a150*/  @P5 IMAD.MOV.U32 R6, RZ, RZ, R8.reuse ;  /* 0x000000ffff065224 */ /* 0x101fe200078e0008 */
[----:B------:R-:W-:Y:S01]  /*a160*/  ISETP.GT.AND P3, PT, R3, 0x8, P0 ;  /* 0x000000080300780c */ /* 0x000fe20000764270 */
[--C-:B------:R-:W-:Y:S01]  /*a170*/  @P5 IMAD.MOV.U32 R7, RZ, RZ, R9.reuse ;  /* 0x000000ffff075224 */ /* 0x100fe200078e0009 */
[----:B------:R-:W-:Y:S01]  /*a180*/  ISETP.GT.AND P0, PT, R0, 0x11, PT ;  /* 0x000000110000780c */ /* 0x000fe20003f04270 */
[-C--:B------:R-:W-:Y:S01]  /*a190*/  FMUL R133, R133, R145.reuse ;  /* 0x0000009185857220 */ /* 0x080fe20000400000 */
[----:B------:R-:W-:Y:S01]  /*a1a0*/  F2FP.BF16.F32.PACK_AB R142, RZ, R142 ;  /* 0x0000008eff8e723e */ /* 0x000fe200000010ff */
[-C--:B------:R-:W-:Y:S01]  /*a1b0*/  FMUL R134, R134, R145.reuse ;  /* 0x0000009186867220 */ /* 0x080fe20000400000 */
[----:B------:R0:W-:Y:S01]  /*a1c0*/  @P5 STG.E.U16 desc[UR44][R6.64+0x10], R140 ;  /* 0x0000108c06005986 */ /* 0x0001e2000c10152c */
[----:B------:R-:W-:Y:S01]  /*a1d0*/  ISETP.GT.AND P5, PT, R3, RZ, P1 ;  /* 0x000000ff0300720c */ /* 0x000fe20000fa4270 */
[----:B------:R-:W-:Y:S01]  /*a1e0*/  FMUL R135, R135, R145 ;  /* 0x0000009187877220 */ /* 0x000fe20000400000 */
[----:B------:R-:W-:Y:S01]  /*a1f0*/  F2FP.BF16.F32.PACK_AB R143, RZ, R143 ;  /* 0x0000008fff8f723e */ /* 0x000fe200000010ff */
[-C--:B------:R-:W-:Y:S01]  /*a200*/  FMUL R120, R120, R145.reuse ;  /* 0x0000009178787220 */ /* 0x080fe20000400000 */
[----:B------:R-:W-:Y:S01]  /*a210*/  F2FP.BF16.F32.PACK_AB R128, RZ, R128 ;  /* 0x00000080ff80723e */ /* 0x000fe200000010ff */
[----:B------:R-:W-:Y:S01]  /*a220*/  FMUL R121, R121, R145 ;  /* 0x0000009179797220 */ /* 0x000fe20000400000 */
[----:B------:R-:W-:Y:S01]  /*a230*/  F2FP.BF16.F32.PACK_AB R129, RZ, R129 ;  /* 0x00000081ff81723e */ /* 0x000fe200000010ff */
[-C--:B------:R-:W-:Y:S01]  /*a240*/  FMUL R122, R122, R145.reuse ;  /* 0x000000917a7a7220 */ /* 0x080fe20000400000 */
[----:B------:R-:W-:Y:S01]  /*a250*/  ISETP.GT.AND P1, PT, R3, 0x8, P1 ;  /* 0x000000080300780c */ /* 0x000fe20000f24270 */
[----:B------:R-:W-:Y:S01]  /*a260*/  FMUL R123, R123, R145 ;  /* 0x000000917b7b7220 */ /* 0x000fe20000400000 */
[----:B------:R-:W-:Y:S01]  /*a270*/  F2FP.BF16.F32.PACK_AB R130, RZ, R130 ;  /* 0x00000082ff82723e */ /* 0x000fe200000010ff */
[--C-:B0-----:R-:W-:Y:S01]  /*a280*/  @P4 IMAD.MOV.U32 R6, RZ, RZ, R8.reuse ;  /* 0x000000ffff064224 */ /* 0x101fe200078e0008 */
[----:B------:R-:W-:Y:S01]  /*a290*/  F2FP.BF16.F32.PACK_AB R131, RZ, R131 ;  /* 0x00000083ff83723e */ /* 0x000fe200000010ff */
[--C-:B------:R-:W-:Y:S01]  /*a2a0*/  @P4 IMAD.MOV.U32 R7, RZ, RZ, R9.reuse ;  /* 0x000000ffff074224 */ /* 0x100fe200078e0009 */
[----:B------:R-:W-:Y:S01]  /*a2b0*/  F2FP.BF16.F32.PACK_AB R132, RZ, R132 ;  /* 0x00000084ff84723e */ /* 0x000fe200000010ff */
[----:B------:R-:W-:Y:S01]  /*a2c0*/  FMUL R124, R124, R145 ;  /* 0x000000917c7c7220 */ /* 0x000fe20000400000 */
[----:B------:R-:W-:Y:S01]  /*a2d0*/  F2FP.BF16.F32.PACK_AB R133, RZ, R133 ;  /* 0x00000085ff85723e */ /* 0x000fe200000010ff */
[-C--:B------:R-:W-:Y:S01]  /*a2e0*/  FMUL R125, R125, R145.reuse ;  /* 0x000000917d7d7220 */ /* 0x080fe20000400000 */
[----:B------:R0:W-:Y:S01]  /*a2f0*/  @P4 STG.E.U16 desc[UR44][R6.64+0x12], R141 ;  /* 0x0000128d06004986 */ /* 0x0001e2000c10152c */
[----:B------:R-:W-:Y:S01]  /*a300*/  ISETP.GT.AND P4, PT, R3, RZ, P0 ;  /* 0x000000ff0300720c */ /* 0x000fe20000784270 */
[-C--:B------:R-:W-:Y:S01]  /*a310*/  FMUL R126, R126, R145.reuse ;  /* 0x000000917e7e7220 */ /* 0x080fe20000400000 */
[----:B------:R-:W-:Y:S01]  /*a320*/  F2FP.BF16.F32.PACK_AB R134, RZ, R134 ;  /* 0x00000086ff86723e */ /* 0x000fe200000010ff */
[----:B------:R-:W-:Y:S01]  /*a330*/  @P2 STG.E.U16 desc[UR44][R4.64+0x10], R142 ;  /* 0x0000108e04002986 */ /* 0x000fe2000c10152c */
[----:B------:R-:W-:Y:S01]  /*a340*/  ISETP.GT.AND P2, PT, R0, 0x18, PT ;  /* 0x000000180000780c */ /* 0x000fe20003f44270 */
[----:B------:R-:W-:Y:S01]  /*a350*/  FMUL R127, R127, R145 ;  /* 0x000000917f7f7220 */ /* 0x000fe20000400000 */
[----:B------:R-:W-:Y:S01]  /*a360*/  F2FP.BF16.F32.PACK_AB R135, RZ, R135 ;  /* 0x00000087ff87723e */ /* 0x000fe200000010ff */
[----:B------:R-:W-:Y:S01]  /*a370*/  @P3 STG.E.U16 desc[UR44][R4.64+0x12], R143 ;  /* 0x0000128f04003986 */ /* 0x000fe2000c10152c */
[----:B------:R-:W-:Y:S01]  /*a380*/  ISETP.GT.AND P3, PT, R3, 0x8, P0 ;  /* 0x000000080300780c */ /* 0x000fe20000764270 */
[----:B------:R-:W-:Y:S01]  /*a390*/  FMUL R112, R112, R145 ;  /* 0x0000009170707220 */ /* 0x000fe20000400000 */
[----:B------:R-:W-:Y:S01]  /*a3a0*/  ISETP.GT.AND P0, PT, R0, 0x19, PT ;  /* 0x000000190000780c */ /* 0x000fe20003f04270 */
[--C-:B0-----:R-:W-:Y:S01]  /*a3b0*/  @P5 IMAD.MOV.U32 R6, RZ, RZ, R8.reuse ;  /* 0x000000ffff065224 */ /* 0x101fe200078e0008 */
[----:B------:R-:W-:Y:S01]  /*a3c0*/  F2FP.BF16.F32.PACK_AB R120, RZ, R120 ;  /* 0x00000078ff78723e */ /* 0x000fe200000010ff */
[--C-:B------:R-:W-:Y:S01]  /*a3d0*/  @P5 IMAD.MOV.U32 R7, RZ, RZ, R9.reuse ;  /* 0x000000ffff075224 */ /* 0x100fe200078e0009 */
[----:B------:R-:W-:Y:S01]  /*a3e0*/  F2FP.BF16.F32.PACK_AB R121, RZ, R121 ;  /* 0x00000079ff79723e */ /* 0x000fe200000010ff */
        /* <DEDUP_REMOVED lines=12> */
[----:B------:R-:W-:Y:S01]  /*a4b0*/  F2FP.BF16.F32.PACK_AB R126, RZ, R126 ;  /* 0x0000007eff7e723e */ /* 0x000fe200000010ff */
[----:B------:R-:W-:Y:S01]  /*a4c0*/  FMUL R119, R119, R145 ;  /* 0x0000009177777220 */ /* 0x000fe20000400000 */
[----:B------:R-:W-:Y:S01]  /*a4d0*/  F2FP.BF16.F32.PACK_AB R127, RZ, R127 ;  /* 0x0000007fff7f723e */ /* 0x000fe200000010ff */
        /* <DEDUP_REMOVED lines=8> */
[C---:B------:R-:W-:Y:S01]  /*a560*/  ISETP.GT.AND P4, PT, R3.reuse, RZ, P0 ;  /* 0x000000ff0300720c */ /* 0x040fe20000784270 */
[----:B------:R-:W-:Y:S01]  /*a570*/  FMUL R106, R106, R145 ;  /* 0x000000916a6a7220 */ /* 0x000fe20000400000 */
[----:B------:R-:W-:Y:S01]  /*a580*/  F2FP.BF16.F32.PACK_AB R115, RZ, R115 ;  /* 0x00000073ff73723e */ /* 0x000fe200000010ff */
[----:B------:R-:W-:Y:S01]  /*a590*/  @P1 STG.E.U16 desc[UR44][R4.64+0x20], R130 ;  /* 0x0000208204001986 */ /* 0x000fe2000c10152c */
[----:B------:R-:W-:Y:S01]  /*a5a0*/  ISETP.GT.AND P1, PT, R3, 0x8, P2 ;  /* 0x000000080300780c */ /* 0x000fe20001724270 */
[-C--:B------:R-:W-:Y:S01]  /*a5b0*/  FMUL R107, R107, R145.reuse ;  /* 0x000000916b6b7220 */ /* 0x080fe20000400000 */
[----:B------:R-:W-:Y:S01]  /*a5c0*/  ISETP.GT.AND P2, PT, R0, 0x20, PT ;  /* 0x000000200000780c */ /* 0x000fe20003f44270 */
        /* <DEDUP_REMOVED lines=251> */
[----:B0-----:R-:W-:Y:S01]  /*b580*/  @P4 IMAD.MOV.U32 R6, RZ, RZ, R8 ;  /* 0x000000ffff064224 */ /* 0x001fe200078e0008 */
[----:B------:R-:W-:Y:S01]  /*b590*/  F2FP.BF16.F32.PACK_AB R36, RZ, R36 ;  /* 0x00000024ff24723e */ /* 0x000fe200000010ff */
[----:B------:R-:W-:Y:S01]  /*b5a0*/  @P4 IMAD.MOV.U32 R7, RZ, RZ, R9 ;  /* 0x000000ffff074224 */ /* 0x000fe200078e0009 */
        /* <DEDUP_REMOVED lines=10> */
[----:B------:R-:W-:Y:S01]  /*b650*/  FMUL R31, R31, R145 ;  /* 0x000000911f1f7220 */ /* 0x000fe20000400000 */
[----:B------:R-:W-:Y:S01]  /*b660*/  ISETP.GT.AND P2, PT, R0, 0x58, PT ;  /* 0x000000580000780c */ /* 0x000fe20003f44270 */
[----:B------:R-:W-:Y:S01]  /*b670*/  @P3 STG.E.U16 desc[UR44][R4.64+0x92], R111 ;  /* 0x0000926f04003986 */ /* 0x000fe2000c10152c */
[----:B------:R-:W-:-:S02]  /*b680*/  ISETP.GT.AND P3, PT, R3, 0x8, P0 ;  /* 0x000000080300780c */ /* 0x000fc40000764270 */
[----:B------:R-:W-:Y:S01]  /*b690*/  ISETP.GT.AND P0, PT, R0, 0x59, PT ;  /* 0x000000590000780c */ /* 0x000fe20003f04270 */
[----:B0-----:R-:W-:Y:S01]  /*b6a0*/  @P5 IMAD.MOV.U32 R6, RZ, RZ, R8 ;  /* 0x000000ffff065224 */ /* 0x001fe200078e0008 */
[----:B------:R-:W-:Y:S01]  /*b6b0*/  F2FP.BF16.F32.PACK_AB R24, RZ, R24 ;  /* 0x00000018ff18723e */ /* 0x000fe200000010ff */
[----:B------:R-:W-:Y:S01]  /*b6c0*/  @P5 IMAD.MOV.U32 R7, RZ, RZ, R9 ;  /* 0x000000ffff075224 */ /* 0x000fe200078e0009 */
[----:B------:R-:W-:Y:S02]  /*b6d0*/  F2FP.BF16.F32.PACK_AB R25, RZ, R25 ;  /* 0x00000019ff19723e */ /* 0x000fe400000010ff */
[----:B------:R-:W-:Y:S02]  /*b6e0*/  F2FP.BF16.F32.PACK_AB R26, RZ, R26 ;  /* 0x0000001aff1a723e */ /* 0x000fe400000010ff */
[----:B------:R0:W-:Y:S01]  /*b6f0*/  @P5 STG.E.U16 desc[UR44][R6.64+0xa0], R96 ;  /* 0x0000a06006005986 */ /* 0x0001e2000c10152c */
[----:B------:R-:W-:Y:S02]  /*b700*/  ISETP.GT.AND P5, PT, R3, RZ, P2 ;  /* 0x000000ff0300720c */ /* 0x000fe400017a4270 */
[----:B------:R-:W-:-:S02]  /*b710*/  F2FP.BF16.F32.PACK_AB R27, RZ, R27 ;  /* 0x0000001bff1b723e */ /* 0x000fc400000010ff */
[----:B------:R-:W-:Y:S02]  /*b720*/  F2FP.BF16.F32.PACK_AB R28, RZ, R28 ;  /* 0x0000001cff1c723e */ /* 0x000fe400000010ff */
[----:B------:R-:W-:Y:S02]  /*b730*/  F2FP.BF16.F32.PACK_AB R29, RZ, R29 ;  /* 0x0000001dff1d723e */ /* 0x000fe400000010ff */
[----:B------:R-:W-:Y:S02]  /*b740*/  F2FP.BF16.F32.PACK_AB R30, RZ, R30 ;  /* 0x0000001eff1e723e */ /* 0x000fe400000010ff */
[----:B------:R-:W-:Y:S01]  /*b750*/  F2FP.BF16.F32.PACK_AB R31, RZ, R31 ;  /* 0x0000001fff1f723e */ /* 0x000fe200000010ff */
[----:B0-----:R-:W-:Y:S02]  /*b760*/  @P4 IMAD.MOV.U32 R6, RZ, RZ, R8 ;  /* 0x000000ffff064224 */ /* 0x001fe400078e0008 */
[----:B------:R-:W-:-:S05]  /*b770*/  @P4 IMAD.MOV.U32 R7, RZ, RZ, R9 ;  /* 0x000000ffff074224 */ /* 0x000fca00078e0009 */
[----:B------:R0:W-:Y:S01]  /*b780*/  @P4 STG.E.U16 desc[UR44][R6.64+0xa2], R97 ;  /* 0x0000a26106004986 */ /* 0x0001e2000c10152c */
[----:B------:R-:W-:-:S03]  /*b790*/  ISETP.GT.AND P4, PT, R3, RZ, P0 ;  /* 0x000000ff0300720c */ /* 0x000fc60000784270 */
[----:B------:R-:W-:Y:S01]  /*b7a0*/  @P1 STG.E.U16 desc[UR44][R4.64+0xa0], R98 ;  /* 0x0000a06204001986 */ /* 0x000fe2000c10152c */
[C---:B------:R-:W-:Y:S02]  /*b7b0*/  ISETP.GT.AND P1, PT, R3.reuse, 0x8, P2 ;  /* 0x000000080300780c */ /* 0x040fe40001724270 */
[C---:B------:R-:W-:Y:S01]  /*b7c0*/  ISETP.GT.AND P2, PT, R0.reuse, 0x60, PT ;  /* 0x000000600000780c */ /* 0x040fe20003f44270 */
[----:B------:R-:W-:Y:S01]  /*b7d0*/  @P3 STG.E.U16 desc[UR44][R4.64+0xa2], R99 ;  /* 0x0000a26304003986 */ /* 0x000fe2000c10152c */
[----:B------:R-:W-:Y:S02]  /*b7e0*/  ISETP.GT.AND P3, PT, R3, 0x8, P0 ;  /* 0x000000080300780c */ /* 0x000fe40000764270 */
[----:B------:R-:W-:Y:S01]  /*b7f0*/  ISETP.GT.AND P0, PT, R0, 0x61, PT ;  /* 0x000000610000780c */ /* 0x000fe20003f04270 */
[----:B0-----:R-:W-:Y:S02]  /*b800*/  @P5 IMAD.MOV.U32 R6, RZ, RZ, R8 ;  /* 0x000000ffff065224 */ /* 0x001fe400078e0008 */
[----:B------:R-:W-:-:S05]  /*b810*/  @P5 IMAD.MOV.U32 R7, RZ, RZ, R9 ;  /* 0x000000ffff075224 */ /* 0x000fca00078e0009 */
[----:B------:R0:W-:Y:S01]  /*b820*/  @P5 STG.E.U16 desc[UR44][R6.64+0xb0], R100 ;  /* 0x0000b06406005986 */ /* 0x0001e2000c10152c */
[----:B------:R-:W-:Y:S01]  /*b830*/  ISETP.GT.AND P5, PT, R3, RZ, P2 ;  /* 0x000000ff0300720c */ /* 0x000fe200017a4270 */
        /* <DEDUP_REMOVED lines=181> */
[C---:B------:R-:W-:Y:S02]  /*c390*/  ISETP.GT.AND P5, PT, R3.reuse, RZ, P2 ;  /* 0x000000ff0300720c */ /* 0x040fe400017a4270 */
[----:B------:R-:W-:Y:S01]  /*c3a0*/  ISETP.GT.AND P2, PT, R3, 0x8, P2 ;  /* 0x000000080300780c */ /* 0x000fe20001744270 */
[----:B0-----:R-:W-:Y:S02]  /*c3b0*/  @P4 IMAD.MOV.U32 R6, RZ, RZ, R8 ;  /* 0x000000ffff064224 */ /* 0x001fe400078e0008 */
[----:B------:R-:W-:-:S05]  /*c3c0*/  @P4 IMAD.MOV.U32 R7, RZ, RZ, R9 ;  /* 0x000000ffff074224 */ /* 0x000fca00078e0009 */
[----:B------:R0:W-:Y:S01]  /*c3d0*/  @P4 STG.E.U16 desc[UR44][R6.64+0x182], R41 ;  /* 0x0001822906004986 */ /* 0x0001e2000c10152c */
[C---:B------:R-:W-:Y:S02]  /*c3e0*/  ISETP.GT.AND P4, PT, R3.reuse, RZ, P0 ;  /* 0x000000ff0300720c */ /* 0x040fe40000784270 */
[----:B------:R-:W-:Y:S01]  /*c3f0*/  ISETP.GT.AND P0, PT, R3, 0x8, P0 ;  /* 0x000000080300780c */ /* 0x000fe20000704270 */
[----:B------:R-:W-:Y:S01]  /*c400*/  @P1 STG.E.U16 desc[UR44][R4.64+0x180], R42 ;  /* 0x0001802a04001986 */ /* 0x000fe2000c10152c */
[----:B------:R-:W-:-:S03]  /*c410*/  ISETP.GT.AND P1, PT, R0, 0xd1, PT ;  /* 0x000000d10000780c */ /* 0x000fc60003f24270 */
[----:B------:R-:W-:Y:S01]  /*c420*/  @P3 STG.E.U16 desc[UR44][R4.64+0x182], R43 ;  /* 0x0001822b04003986 */ /* 0x000fe2000c10152c */
        /* <DEDUP_REMOVED lines=9> */
[----:B------:R-:W-:Y:S04]  /*c4c0*/  @P2 STG.E.U16 desc[UR44][R4.64+0x190], R46 ;  /* 0x0001902e04002986 */ /* 0x000fe8000c10152c */
[----:B------:R-:W-:Y:S01]  /*c4d0*/  @P0 STG.E.U16 desc[UR44][R4.64+0x192], R47 ;  /* 0x0001922f04000986 */ /* 0x000fe2000c10152c */
[----:B------:R-:W-:Y:S01]  /*c4e0*/  ISETP.GT.AND P0, PT, R3, 0x8, P3 ;  /* 0x000000080300780c */ /* 0x000fe20001f04270 */
[----:B0-----:R-:W-:Y:S02]  /*c4f0*/  @P5 IMAD.MOV.U32 R6, RZ, RZ, R8 ;  /* 0x000000ffff065224 */ /* 0x001fe400078e0008 */
[----:B------:R-:W-:-:S05]  /*c500*/  @P5 IMAD.MOV.U32 R7, RZ, RZ, R9 ;  /* 0x000000ffff075224 */ /* 0x000fca00078e0009 */
[----:B------:R0:W-:Y:S01]  /*c510*/  @P5 STG.E.U16 desc[UR44][R6.64+0x1a0], R32 ;  /* 0x0001a02006005986 */ /* 0x0001e2000c10152c */
[----:B------:R-:W-:Y:S02]  /*c520*/  ISETP.GT.AND P5, PT, R3, 0x8, P1 ;  /* 0x000000080300780c */ /* 0x000fe40000fa4270 */
[----:B------:R-:W-:-:S04]  /*c530*/  ISETP.GT.AND P1, PT, R0, 0xd9, PT ;  /* 0x000000d90000780c */ /* 0x000fc80003f24270 */
[----:B------:R-:W-:Y:S01]  /*c540*/  ISETP.GT.AND P3, PT, R3, RZ, P1 ;  /* 0x000000ff0300720c */ /* 0x000fe20000f64270 */
[----:B0-----:R-:W-:Y:S02]  /*c550*/  @P4 IMAD.MOV.U32 R6, RZ, RZ, R8 ;  /* 0x000000ffff064224 */ /* 0x001fe400078e0008 */
[----:B------:R-:W-:-:S05]  /*c560*/  @P4 IMAD.MOV.U32 R7, RZ, RZ, R9 ;  /* 0x000000ffff074224 */ /* 0x000fca00078e0009 */
[----:B------:R0:W-:Y:S01]  /*c570*/  @P4 STG.E.U16 desc[UR44][R6.64+0x1a2], R33 ;  /* 0x0001a22106004986 */ /* 0x0001e2000c10152c */
[----:B------:R-:W-:-:S03]  /*c580*/  ISETP.GT.AND P4, PT, R0, 0xd8, PT ;  /* 0x000000d80000780c */ /* 0x000fc60003f84270 */
[----:B------:R-:W-:Y:S01]  /*c590*/  @P0 STG.E.U16 desc[UR44][R4.64+0x1a0], R34 ;  /* 0x0001a02204000986 */ /* 0x000fe2000c10152c */
[C---:B------:R-:W-:Y:S02]  /*c5a0*/  ISETP.GT.AND P2, PT, R3.reuse, RZ, P4 ;  /* 0x000000ff0300720c */ /* 0x040fe40002744270 */
[C---:B------:R-:W-:Y:S01]  /*c5b0*/  ISETP.GT.AND P4, PT, R3.reuse, 0x8, P4 ;  /* 0x000000080300780c */ /* 0x040fe20002784270 */
[----:B------:R-:W-:Y:S01]  /*c5c0*/  @P5 STG.E.U16 desc[UR44][R4.64+0x1a2], R35 ;  /* 0x0001a22304005986 */ /* 0x000fe2000c10152c */
[----:B------:R-:W-:Y:S02]  /*c5d0*/  ISETP.GT.AND P5, PT, R3, 0x8, P1 ;  /* 0x000000080300780c */ /* 0x000fe40000fa4270 */
[C---:B------:R-:W-:Y:S02]  /*c5e0*/  ISETP.GT.AND P0, PT, R0.reuse, 0xe1, PT ;  /* 0x000000e10000780c */ /* 0x040fe40003f04270 */
[----:B------:R-:W-:-:S05]  /*c5f0*/  ISETP.GT.AND P1, PT, R0, 0xe9, PT ;  /* 0x000000e90000780c */ /* 0x000fca0003f24270 */
[----:B0-----:R-:W-:Y:S02]  /*c600*/  @P2 IMAD.MOV.U32 R6, RZ, RZ, R8 ;  /* 0x000000ffff062224 */ /* 0x001fe400078e0008 */
[----:B------:R-:W-:-:S05]  /*c610*/  @P2 IMAD.MOV.U32 R7, RZ, RZ, R9 ;  /* 0x000000ffff072224 */ /* 0x000fca00078e0009 */
[----:B------:R0:W-:Y:S01]  /*c620*/  @P2 STG.E.U16 desc[UR44][R6.64+0x1b0], R36 ;  /* 0x0001b02406002986 */ /* 0x0001e2000c10152c */
[----:B------:R-:W-:Y:S01]  /*c630*/  ISETP.GT.AND P2, PT, R0, 0xe8, PT ;  /* 0x000000e80000780c */ /* 0x000fe20003f44270 */
        /* <DEDUP_REMOVED lines=8> */
[C---:B------:R-:W-:Y:S02]  /*c6c0*/  ISETP.GT.AND P5, PT, R3.reuse, RZ, P0 ;  /* 0x000000ff0300720c */ /* 0x040fe400007a4270 */
[----:B------:R-:W-:-:S07]  /*c6d0*/  ISETP.GT.AND P0, PT, R3, 0x8, P0 ;  /* 0x000000080300780c */ /* 0x000fce0000704270 */
[----:B0-----:R-:W-:Y:S02]  /*c6e0*/  @P4 IMAD.MOV.U32 R6, RZ, RZ, R8 ;  /* 0x000000ffff064224 */ /* 0x001fe400078e0008 */
[----:B------:R-:W-:Y:S02]  /*c6f0*/  @P4 IMAD.MOV.U32 R7, RZ, RZ, R9 ;  /* 0x000000ffff074224 */ /* 0x000fe400078e0009 */
[----:B------:R-:W-:-:S03]  /*c700*/  @P3 IMAD.MOV.U32 R2, RZ, RZ, R4 ;  /* 0x000000ffff023224 */ /* 0x000fc600078e0004 */
[----:B------:R0:W-:Y:S01]  /*c710*/  @P4 STG.E.U16 desc[UR44][R6.64+0x1c0], R24 ;  /* 0x0001c01806004986 */ /* 0x0001e2000c10152c */
[C---:B------:R-:W-:Y:S02]  /*c720*/  ISETP.GT.AND P4, PT, R3.reuse, RZ, P1 ;  /* 0x000000ff0300720c */ /* 0x040fe40000f84270 */
[----:B------:R-:W-:Y:S01]  /*c730*/  ISETP.GT.AND P1, PT, R3, 0x8, P1 ;  /* 0x000000080300780c */ /* 0x000fe20000f24270 */
[----:B0-----:R-:W-:Y:S02]  /*c740*/  @P5 IMAD.MOV.U32 R6, RZ, RZ, R8 ;  /* 0x000000ffff065224 */ /* 0x001fe400078e0008 */
[----:B------:R-:W-:-:S05]  /*c750*/  @P5 IMAD.MOV.U32 R7, RZ, RZ, R9 ;  /* 0x000000ffff075224 */ /* 0x000fca00078e0009 */
[----:B------:R-:W-:Y:S01]  /*c760*/  @P5 STG.E.U16 desc[UR44][R6.64+0x1c2], R25 ;  /* 0x0001c21906005986 */ /* 0x000fe2000c10152c */
[C---:B------:R-:W-:Y:S02]  /*c770*/  ISETP.GT.AND P5, PT, R3.reuse, RZ, P2 ;  /* 0x000000ff0300720c */ /* 0x040fe400017a4270 */
[----:B------:R-:W-:Y:S01]  /*c780*/  ISETP.GT.AND P2, PT, R3, 0x8, P2 ;  /* 0x000000080300780c */ /* 0x000fe20001744270 */
[----:B------:R-:W-:-:S05]  /*c790*/  @P3 IMAD.MOV.U32 R3, RZ, RZ, R5 ;  /* 0x000000ffff033224 */ /* 0x000fca00078e0005 */
[----:B------:R0:W-:Y:S02]  /*c7a0*/  @P3 STG.E.U16 desc[UR44][R2.64+0x1c0], R26 ;  /* 0x0001c01a02003986 */ /* 0x0001e4000c10152c */
[----:B0-----:R-:W-:Y:S02]  /*c7b0*/  @P0 IMAD.MOV.U32 R2, RZ, RZ, R4 ;  /* 0x000000ffff020224 */ /* 0x001fe400078e0004 */
[----:B------:R-:W-:-:S05]  /*c7c0*/  @P0 IMAD.MOV.U32 R3, RZ, RZ, R5 ;  /* 0x000000ffff030224 */ /* 0x000fca00078e0005 */
[----:B------:R0:W-:Y:S02]  /*c7d0*/  @P0 STG.E.U16 desc[UR44][R2.64+0x1c2], R27 ;  /* 0x0001c21b02000986 */ /* 0x0001e4000c10152c */
[----:B0-----:R-:W-:Y:S02]  /*c7e0*/  @P5 IMAD.MOV.U32 R2, RZ, RZ, R8 ;  /* 0x000000ffff025224 */ /* 0x001fe400078e0008 */
[----:B------:R-:W-:-:S05]  /*c7f0*/  @P5 IMAD.MOV.U32 R3, RZ, RZ, R9 ;  /* 0x000000ffff035224 */ /* 0x000fca00078e0009 */
[----:B------:R0:W-:Y:S04]  /*c800*/  @P5 STG.E.U16 desc[UR44][R2.64+0x1d0], R28 ;  /* 0x0001d01c02005986 */ /* 0x0001e8000c10152c */
[----:B------:R1:W-:Y:S01]  /*c810*/  @P4 STG.E.U16 desc[UR44][R8.64+0x1d2], R29 ;  /* 0x0001d21d08004986 */ /* 0x0003e2000c10152c */
[----:B0-----:R-:W-:Y:S02]  /*c820*/  @P2 IMAD.MOV.U32 R2, RZ, RZ, R4 ;  /* 0x000000ffff022224 */ /* 0x001fe400078e0004 */
[----:B------:R-:W-:-:S05]  /*c830*/  @P2 IMAD.MOV.U32 R3, RZ, RZ, R5 ;  /* 0x000000ffff032224 */ /* 0x000fca00078e0005 */
[----:B------:R1:W-:Y:S04]  /*c840*/  @P2 STG.E.U16 desc[UR44][R2.64+0x1d0], R30 ;  /* 0x0001d01e02002986 */ /* 0x0003e8000c10152c */
[----:B------:R1:W-:Y:S02]  /*c850*/  @P1 STG.E.U16 desc[UR44][R4.64+0x1d2], R31 ;  /* 0x0001d21f04001986 */ /* 0x0003e4000c10152c */
.L_x_270:
[----:B------:R-:W-:Y:S05]  /*c860*/  BSYNC B0 ;  /* 0x0000000000007941 */ /* 0x000fea0003800000 */
.L_x_32:
[----:B-1----:R-:W2:Y:S01]  /*c870*/  LDL.64 R2, [R1] ;  /* 0x0000000001027983 */ /* 0x002ea20000100a00 */
[----:B------:R-:W-:Y:S01]  /*c880*/  ULDC.64 UR4, c[0x0][0x650] ;  /* 0x0001940000047ab9 */ /* 0x000fe20000000a00 */
[----:B------:R1:W-:Y:S01]  /*c890*/  SYNCS.ARRIVE.TRANS64.A1T0 RZ, [R152+UR42], RZ ;  /* 0x000000ff98ff79a7 */ /* 0x0003e2000810002a */
[----:B0-----:R-:W-:Y:S01]  /*c8a0*/  PRMT R0, RZ, 0x7610, R0 ;  /* 0x00007610ff007816 */ /* 0x001fe20000000000 */
[----:B------:R-:W-:Y:S02]  /*c8b0*/  IMAD.MOV.U32 R19, RZ, RZ, -0x1 ;  /* 0xffffffffff137424 */ /* 0x000fe400078e00ff */
[----:B-----5:R-:W-:Y:S01]  /*c8c0*/  IMAD.MOV.U32 R22, RZ, RZ, -0x1 ;  /* 0xffffffffff167424 */ /* 0x020fe200078e00ff */
[----:B--2---:R-:W-:-:S04]  /*c8d0*/  LEA R18, P0, R2, R18, 0x1 ;  /* 0x0000001202127211 */ /* 0x004fc800078008ff */
[----:B------:R-:W-:Y:S01]  /*c8e0*/  LEA.HI.X R17, R2, R17, R23, 0x1, P0 ;  /* 0x0000001102117211 */ /* 0x000fe200000f0c17 */
[----:B------:R-:W-:Y:S01]  /*c8f0*/  IMAD.MOV.U32 R2, RZ, RZ, -0x1 ;  /* 0xffffffffff027424 */ /* 0x000fe200078e00ff */
[----:B------:R-:W-:-:S04]  /*c900*/  ISETP.GE.U32.AND P0, PT, R18, UR4, PT ;  /* 0x0000000412007c0c */ /* 0x000fc8000bf06070 */
[----:B------:R-:W-:-:S13]  /*c910*/  ISETP.GE.U32.AND.EX P0, PT, R17, UR5, PT, P0 ;  /* 0x0000000511007c0c */ /* 0x000fda000bf06100 */
[----:B-1----:R-:W-:Y:S05]  /*c920*/  @P0 BRA `(.L_x_271) ;  /* 0x0000000400700947 */ /* 0x002fea0003800000 */
[----:B------:R-:W0:Y:S01]  /*c930*/  S2R R10, SR_CTAID.X ;  /* 0x00000000000a7919 */ /* 0x000e220000002500 */
[----:B------:R-:W1:Y:S01]  /*c940*/  LDC.64 R8, c[0x0][0x628] ;  /* 0x00018a00ff087b82 */ /* 0x000e620000000a00 */
[----:B------:R-:W-:Y:S01]  /*c950*/  ULDC UR4, c[0x0][0x150] ;  /* 0x0000540000047ab9 */ /* 0x000fe20000000800 */
[----:B------:R-:W-:Y:S01]  /*c960*/  IMAD.MOV.U32 R6, RZ, RZ, R18 ;  /* 0x000000ffff067224 */ /* 0x000fe200078e0012 */
[----:B------:R-:W2:Y:S01]  /*c970*/  S2R R20, SR_CTAID.Y ;  /* 0x0000000000147919 */ /* 0x000ea20000002600 */
[----:B------:R-:W-:-:S04]  /*c980*/  IMAD.MOV.U32 R7, RZ, RZ, R17 ;  /* 0x000000ffff077224 */ /* 0x000fc800078e0011 */
[----:B------:R-:W2:Y:S08]  /*c990*/  LDC R15, c[0x0][0x144] ;  /* 0x00005100ff0f7b82 */ /* 0x000eb00000000800 */
[----:B------:R-:W2:Y:S08]  /*c9a0*/  LDC R0, c[0x0][0x630] ;  /* 0x00018c00ff007b82 */ /* 0x000eb00000000800 */
[----:B------:R-:W2:Y:S01]  /*c9b0*/  LDC.64 R12, c[0x0][0x620] ;  /* 0x00018800ff0c7b82 */ /* 0x000ea20000000a00 */
[----:B-1----:R-:W-:-:S04]  /*c9c0*/  ISETP.NE.U32.AND P0, PT, R8, RZ, PT ;  /* 0x000000ff0800720c */ /* 0x002fc80003f05070 */
[----:B------:R-:W-:Y:S02]  /*c9d0*/  ISETP.NE.AND.EX P0, PT, R9, RZ, PT, P0 ;  /* 0x000000ff0900720c */ /* 0x000fe40003f05300 */
[----:B0-----:R-:W-:-:S05]  /*c9e0*/  I2FP.F32.U32 R2, R10 ;  /* 0x0000000a00027245 */ /* 0x001fca0000201000 */
[----:B------:R-:W-:-:S04]  /*c9f0*/  FMUL R2, R2, UR4 ;  /* 0x0000000402027c20 */ /* 0x000fc80008400000 */
[----:B------:R0:W1:Y:S02]  /*ca00*/  F2I.U32.TRUNC.NTZ R14, R2 ;  /* 0x00000002000e7305 */ /* 0x000064000020f000 */
[----:B------:R-:W-:Y:S05]  /*ca10*/  @!P0 BRA `(.L_x_272) ;  /* 0x0000000000288947 */ /* 0x000fea0003800000 */
[----:B------:R-:W5:Y:S02]  /*ca20*/  LDC R3, c[0x0][0x634] ;  /* 0x00018d00ff037b82 */ /* 0x000f640000000800 */
[----:B-----5:R-:W-:-:S05]  /*ca30*/  IADD3 R7, P0, R18, R3, RZ ;  /* 0x0000000312077210 */ /* 0x020fca0007f1e0ff */
[----:B------:R-:W-:-:S04]  /*ca40*/  IMAD.X R11, RZ, RZ, R17, P0 ;  /* 0x000000ffff0b7224 */ /* 0x000fc800000e0611 */
[----:B0-----:R-:W-:-:S04]  /*ca50*/  IMAD.WIDE.U32 R2, R11, R8, RZ ;  /* 0x000000080b027225 */ /* 0x001fc800078e00ff */
[----:B---34-:R-:W-:-:S04]  /*ca60*/  IMAD.WIDE.U32 R4, P0, R7, R9, R2 ;  /* 0x0000000907047225 */ /* 0x018fc80007800002 */
[----:B------:R-:W-:-:S04]  /*ca70*/  IMAD.WIDE.U32 R2, R7, R8, RZ ;  /* 0x0000000807027225 */ /* 0x000fc800078e00ff */
[----:B------:R-:W-:Y:S01]  /*ca80*/  IMAD.X R7, RZ, RZ, RZ, P0 ;  /* 0x000000ffff077224 */ /* 0x000fe200000e06ff */
[----:B------:R-:W-:Y:S01]  /*ca90*/  IADD3 RZ, P0, R3, R4, RZ ;  /* 0x0000000403ff7210 */ /* 0x000fe20007f1e0ff */
[----:B------:R-:W-:-:S04]  /*caa0*/  IMAD.MOV.U32 R6, RZ, RZ, R5 ;  /* 0x000000ffff067224 */ /* 0x000fc800078e0005 */
[----:B------:R-:W-:-:S08]  /*cab0*/  IMAD.WIDE.U32.X R6, R11, R9, R6, P0 ;  /* 0x000000090b067225 */ /* 0x000fd000000e0406 */
.L_x_272:
[----:B------:R-:W5:Y:S01]  /*cac0*/  LDC.64 R26, c[0x0][0x640] ;  /* 0x00019000ff1a7b82 */ /* 0x000f620000000a00 */
[-C--:B--2---:R-:W-:Y:S01]  /*cad0*/  SHF.R.U64 R11, R6, R0.reuse, R7 ;  /* 0x00000000060b7219 */ /* 0x084fe20000001207 */
[----:B------:R-:W-:Y:S01]  /*cae0*/  IMAD.MOV.U32 R19, RZ, RZ, R17 ;  /* 0x000000ffff137224 */ /* 0x000fe200078e0011 */
[----:B------:R-:W-:Y:S01]  /*caf0*/  SHF.R.U32.HI R0, RZ, R0, R7 ;  /* 0x00000000ff007219 */ /* 0x000fe20000011607 */
[----:B-1----:R-:W-:Y:S01]  /*cb00*/  IMAD.MOV R14, RZ, RZ, -R14 ;  /* 0x000000ffff0e7224 */ /* 0x002fe200078e0a0e */
[----:B---34-:R-:W-:Y:S01]  /*cb10*/  IADD3 R5, P0, RZ, -R11, RZ ;  /* 0x8000000bff057210 */ /* 0x018fe20007f1e0ff */
[----:B------:R-:W-:Y:S01]  /*cb20*/  ULDC UR4, c[0x0][0x154] ;  /* 0x0000550000047ab9 */ /* 0x000fe20000000800 */
[----:B------:R-:W-:Y:S01]  /*cb30*/  IMAD.MOV.U32 R7, RZ, RZ, 0x1 ;  /* 0x00000001ff077424 */ /* 0x000fe200078e00ff */
[----:B------:R-:W1:Y:S01]  /*cb40*/  LDC R4, c[0x0][0x618] ;  /* 0x00018600ff047b82 */ /* 0x000e620000000800 */
[----:B------:R-:W-:Y:S02]  /*cb50*/  IMAD R22, R15, R14, R10 ;  /* 0x0000000e0f167224 */ /* 0x000fe400078e020a */
[----:B------:R-:W-:-:S04]  /*cb60*/  IMAD.X R3, RZ, RZ, ~R0, P0 ;  /* 0x000000ffff037224 */ /* 0x000fc800000e0e00 */
[-C--:B------:R-:W-:Y:S01]  /*cb70*/  IMAD R0, R3, R12.reuse, RZ ;  /* 0x0000000c03007224 */ /* 0x080fe200078e02ff */
[----:B------:R-:W2:Y:S01]  /*cb80*/  LDC R6, c[0x0][0x608] ;  /* 0x00018200ff067b82 */ /* 0x000ea20000000800 */
[----:B0-----:R-:W-:-:S04]  /*cb90*/  IMAD.WIDE.U32 R2, R5, R12, R18 ;  /* 0x0000000c05027225 */ /* 0x001fc800078e0012 */
[----:B------:R-:W-:Y:S01]  /*cba0*/  IMAD R5, R5, R13, R0 ;  /* 0x0000000d05057224 */ /* 0x000fe200078e0200 */
[----:B------:R-:W-:Y:S02]  /*cbb0*/  I2FP.F32.U32 R0, R20 ;  /* 0x0000001400007245 */ /* 0x000fe40000201000 */
[----:B------:R-:W0:Y:S01]  /*cbc0*/  LDC R24, c[0x0][0x658] ;  /* 0x00019600ff187b82 */ /* 0x000e220000000800 */
[----:B------:R-:W-:Y:S01]  /*cbd0*/  IMAD.IADD R3, R3, 0x1, R5 ;  /* 0x0000000103037824 */ /* 0x000fe200078e0205 */
[----:B-----5:R-:W-:Y:S01]  /*cbe0*/  ISETP.NE.U32.AND P0, PT, R26, RZ, PT ;  /* 0x000000ff1a00720c */ /* 0x020fe20003f05070 */
[----:B------:R-:W-:Y:S01]  /*cbf0*/  FMUL R0, R0, UR4 ;  /* 0x0000000400007c20 */ /* 0x000fe20008400000 */
[----:B------:R-:W-:Y:S02]  /*cc00*/  IMAD.MOV.U32 R5, RZ, RZ, -0x1 ;  /* 0xffffffffff057424 */ /* 0x000fe400078e00ff */
[----:B------:R-:W-:Y:S01]  /*cc10*/  ISETP.NE.AND.EX P0, PT, R27, RZ, PT, P0 ;  /* 0x000000ff1b00720c */ /* 0x000fe20003f05300 */
[----:B------:R3:W4:Y:S01]  /*cc20*/  F2I.U32.TRUNC.NTZ R12, R0 ;  /* 0x00000000000c7305 */ /* 0x000722000020f000 */
[----:B------:R-:W3:Y:S01]  /*cc30*/  LDC R15, c[0x0][0x148] ;  /* 0x00005200ff0f7b82 */ /* 0x000ee20000000800 */
[----:B-1----:R-:W-:-:S02]  /*cc40*/  SHF.R.U64 R10, R2, R4, R3 ;  /* 0x00000004020a7219 */ /* 0x002fc40000001203 */
[----:B------:R-:W-:-:S05]  /*cc50*/  SHF.R.U32.HI R3, RZ, R4, R3 ;  /* 0x00000004ff037219 */ /* 0x000fca0000011603 */
[----:B------:R-:W1:Y:S01]  /*cc60*/  LDC R14, c[0x0][0x600] ;  /* 0x00018000ff0e7b82 */ /* 0x000e620000000800 */
[-CC-:B--2---:R-:W-:Y:S02]  /*cc70*/  SHF.R.U64 R8, R10, R6.reuse, R3.reuse ;  /* 0x000000060a087219 */ /* 0x184fe40000001203 */
[----:B------:R-:W-:-:S05]  /*cc80*/  SHF.R.U32.HI R3, RZ, R6, R3 ;  /* 0x00000006ff037219 */ /* 0x000fca0000011603 */
[----:B------:R-:W2:Y:S01]  /*cc90*/  LDC R21, c[0x0][0x648] ;  /* 0x00019200ff157b82 */ /* 0x000ea20000000800 */
[-CC-:B0-----:R-:W-:Y:S02]  /*cca0*/  SHF.R.U64 R13, R8, R24.reuse, R3.reuse ;  /* 0x00000018080d7219 */ /* 0x181fe40000001203 */
[-C--:B------:R-:W-:Y:S02]  /*ccb0*/  SHF.L.U32 R5, R5, R24.reuse, RZ ;  /* 0x0000001805057219 */ /* 0x080fe400000006ff */
[-C--:B------:R-:W-:Y:S01]  /*ccc0*/  SHF.R.U32.HI R3, RZ, R24.reuse, R3 ;  /* 0x00000018ff037219 */ /* 0x080fe20000011603 */
[----:B------:R-:W-:Y:S01]  /*ccd0*/  IMAD.MOV.U32 R2, RZ, RZ, R13 ;  /* 0x000000ffff027224 */ /* 0x000fe200078e000d */
[----:B------:R-:W-:Y:S01]  /*cce0*/  SHF.L.U32 R24, R7, R24, RZ ;  /* 0x0000001807187219 */ /* 0x000fe200000006ff */
[----:B------:R-:W0:Y:S01]  /*ccf0*/  LDC R25, c[0x0][0x638] ;  /* 0x00018e00ff197b82 */ /* 0x000e220000000800 */
[----:B------:R-:W-:-:S07]  /*cd00*/  LOP3.LUT R19, RZ, R5, RZ, 0x33, !PT ;  /* 0x00000005ff137212 */ /* 0x000fce00078e33ff */
[----:B------:R-:W0:Y:S01]  /*cd10*/  LDC R28, c[0x0][0x610] ;  /* 0x00018400ff1c7b82 */ /* 0x000e220000000800 */
[----:B----4-:R-:W-:Y:S05]  /*cd20*/  @!P0 BRA `(.L_x_273) ;  /* 0x0000000000288947 */ /* 0x010fea0003800000 */
[----:B---3--:R-:W3:Y:S02]  /*cd30*/  LDC R0, c[0x0][0x64c] ;  /* 0x00019300ff007b82 */ /* 0x008ee40000000800 */
[----:B---3--:R-:W-:-:S05]  /*cd40*/  IADD3 R7, P0, R13, R0, RZ ;  /* 0x000000000d077210 */ /* 0x008fca0007f1e0ff */
        /* <DEDUP_REMOVED lines=8> */
.L_x_273:
[----:B------:R-:W4:Y:S01]  /*cdd0*/  LDC R4, c[0x0][0x65c] ;  /* 0x00019700ff047b82 */ /* 0x000f220000000800 */
[----:B--23--:R-:W-:Y:S01]  /*cde0*/  SHF.R.U64 R0, R2, R21, R3 ;  /* 0x0000001502007219 */ /* 0x00cfe20000001203 */
[----:B-1----:R-:W-:Y:S01]  /*cdf0*/  VIADD R3, R14, 0xffffffff ;  /* 0xffffffff0e037836 */ /* 0x002fe20000000000 */
[----:B------:R-:W-:Y:S01]  /*ce00*/  LOP3.LUT R19, R8, R19, RZ, 0xc0, !PT ;  /* 0x0000001308137212 */ /* 0x000fe200078ec0ff */
[----:B------:R-:W-:Y:S02]  /*ce10*/  IMAD.MOV R12, RZ, RZ, -R12 ;  /* 0x000000ffff0c7224 */ /* 0x000fe400078e0a0c */
[----:B------:R-:W-:Y:S01]  /*ce20*/  IMAD.MOV R2, RZ, RZ, -R0 ;  /* 0x000000ffff027224 */ /* 0x000fe200078e0a00 */
[----:B------:R-:W-:Y:S01]  /*ce30*/  LOP3.LUT R3, R10, R3, RZ, 0xc0, !PT ;  /* 0x000000030a037212 */ /* 0x000fe200078ec0ff */
[----:B------:R-:W-:Y:S02]  /*ce40*/  IMAD R19, R24, R0, R19 ;  /* 0x0000000018137224 */ /* 0x000fe400078e0213 */
[----:B0-----:R-:W-:-:S04]  /*ce50*/  IMAD R0, R2, R25, R13 ;  /* 0x0000001902007224 */ /* 0x001fc800078e020d */
[----:B------:R-:W-:Y:S01]  /*ce60*/  IMAD R2, R0, R14, R3 ;  /* 0x0000000e00027224 */ /* 0x000fe200078e0203 */
[----:B----4-:R-:W-:Y:S01]  /*ce70*/  ISETP.NE.AND P0, PT, R4, 0x1, PT ;  /* 0x000000010400780c */ /* 0x010fe20003f05270 */
[----:B------:R-:W-:-:S05]  /*ce80*/  IMAD.MOV.U32 R4, RZ, RZ, 0x1 ;  /* 0x00000001ff047424 */ /* 0x000fca00078e00ff */
[----:B------:R-:W-:-:S07]  /*ce90*/  PRMT R0, R4, 0x7610, R0 ;  /* 0x0000761004007816 */ /* 0x000fce0000000000 */
[----:B------:R-:W-:-:S04]  /*cea0*/  @P0 IMAD R22, R15, R12, R20 ;  /* 0x0000000c0f160224 */ /* 0x000fc800078e0214 */
[----:B------:R-:W-:-:S05]  /*ceb0*/  IMAD R19, R19, R28, R22 ;  /* 0x0000001c13137224 */ /* 0x000fca00078e0216 */
[----:B------:R-:W-:Y:S02]  /*cec0*/  SEL R22, R2, R19, !P0 ;  /* 0x0000001302167207 */ /* 0x000fe40004000000 */
[----:B------:R-:W-:Y:S01]  /*ced0*/  SEL R19, R19, R2, !P0 ;  /* 0x0000000213137207 */ /* 0x000fe20004000000 */
[----:B------:R-:W-:-:S07]  /*cee0*/  IMAD.MOV.U32 R2, RZ, RZ, R11 ;  /* 0x000000ffff027224 */ /* 0x000fce00078e000b */
.L_x_271:
[----:B------:R-:W-:Y:S02]  /*cef0*/  LOP3.LUT P0, RZ, R0, 0xff, RZ, 0xc0, !PT ;  /* 0x000000ff00ff7812 */ /* 0x000fe4000780c0ff */
[----:B------:R-:W-:-:S11]  /*cf00*/  LOP3.LUT R155, R155, 0x1, RZ, 0x3c, !PT ;  /* 0x000000019b9b7812 */ /* 0x000fd600078e3cff */
[----:B------:R-:W-:Y:S05]  /*cf10*/  @P0 BRA `(.L_x_274) ;  /* 0xffffff44004c0947 */ /* 0x000fea000383ffff */
[----:B------:R-:W-:Y:S05]  /*cf20*/  EXIT ;  /* 0x000000000000794d */ /* 0x000fea0003800000 */
.L_x_13:
[----:B------:R-:W-:-:S08]  /*cf30*/  ISETP.NE.AND P0, PT, R0, RZ, PT ;  /* 0x000000ff0000720c */ /* 0x000fd00003f05270 */
[----:B0-----:R-:W0:-:S00]  /*cf40*/  USETMAXREG.DEALLOC.CTAPOOL 0x28 ;  /* 0x00000028000079c8 */ /* 0x001e0000080e0500 */
[----:B------:R-:W-:Y:S05]  /*cf50*/  @P0 EXIT ;  /* 0x000000000000094d */ /* 0x000fea0003800000 */
[----:B0-----:R-:W-:Y:S01]  /*cf60*/  LOP3.LUT P0, RZ, R8, 0xff, RZ, 0xc0, !PT ;  /* 0x000000ff08ff7812 */ /* 0x001fe2000780c0ff */
[----:B------:R-:W-:Y:S02]  /*cf70*/  IMAD.MOV.U32 R0, RZ, RZ, 0x1 ;  /* 0x00000001ff007424 */ /* 0x000fe400078e00ff */
[----:B------:R-:W-:-:S10]  /*cf80*/  IMAD.MOV.U32 R7, RZ, RZ, RZ ;  /* 0x000000ffff077224 */ /* 0x000fd400078e00ff */
[----:B------:R-:W-:Y:S05]  /*cf90*/  @!P0 BRA `(.L_x_275) ;  /* 0x0000000c001c8947 */ /* 0x000fea0003800000 */
[----:B------:R-:W-:Y:S01]  /*cfa0*/  LOP3.LUT P0, RZ, R4, 0x1f, RZ, 0xc0, !PT ;  /* 0x0000001f04ff7812 */ /* 0x000fe2000780c0ff */
[----:B------:R-:W-:Y:S01]  /*cfb0*/  ULDC UR5, c[0x0][0x658] ;  /* 0x0001960000057ab9 */ /* 0x000fe20000000800 */
[----:B------:R-:W-:Y:S01]  /*cfc0*/  UMOV UR6, 0xffffffff ;  /* 0xffffffff00067882 */ /* 0x000fe20000000000 */
[----:B------:R-:W-:Y:S01]  /*cfd0*/  BSSY B0, `(.L_x_275) ;  /* 0x00000c3000007945 */ /* 0x000fe20003800000 */
[----:B------:R-:W-:Y:S01]  /*cfe0*/  USHF.L.U32 UR6, UR6, UR5, URZ ;  /* 0x0000000506067299 */ /* 0x000fe2000800063f */
[C---:B------:R-:W-:Y:S01]  /*cff0*/  ISETP.NE.AND P2, PT, R3.reuse, RZ, PT ;  /* 0x000000ff0300720c */ /* 0x040fe20003f45270 */
[----:B------:R-:W-:Y:S01]  /*d000*/  IMAD.MOV.U32 R8, RZ, RZ, 0x1 ;  /* 0x00000001ff087424 */ /* 0x000fe200078e00ff */
[----:B------:R-:W-:Y:S01]  /*d010*/  ISETP.NE.OR P0, PT, R3, RZ, !P0 ;  /* 0x000000ff0300720c */ /* 0x000fe20004705670 */
[----:B------:R-:W-:Y:S01]  /*d020*/  IMAD.MOV.U32 R0, RZ, RZ, 0x1 ;  /* 0x00000001ff007424 */ /* 0x000fe200078e00ff */
[----:B------:R-:W-:Y:S01]  /*d030*/  LOP3.LUT R6, R16, 0x2, RZ, 0xfc, !PT ;  /* 0x0000000210067812 */ /* 0x000fe200078efcff */
[----:B------:R-:W-:Y:S01]  /*d040*/  IMAD.MOV.U32 R7, RZ, RZ, RZ ;  /* 0x000000ffff077224 */ /* 0x000fe200078e00ff */
[----:B------:R-:W-:Y:S01]  /*d050*/  ULDC UR4, c[0x0][0x600] ;  /* 0x0001800000047ab9 */ /* 0x000fe20000000800 */
[----:B------:R-:W-:Y:S01]  /*d060*/  UMOV UR7, 0x1 ;  /* 0x0000000100077882 */ /* 0x000fe20000000000 */
[----:B------:R-:W-:-:S02]  /*d070*/  UIADD3 UR19, UR38, 0x1, URZ ;  /* 0x0000000126137890 */ /* 0x000fc4000fffe03f */
[----:B------:R-:W-:Y:S02]  /*d080*/  UIADD3 UR15, UR4, -0x1, URZ ;  /* 0xffffffff040f7890 */ /* 0x000fe4000fffe03f */
[----:B------:R-:W-:Y:S02]  /*d090*/  USHF.L.U32 UR17, UR7, UR5, URZ ;  /* 0x0000000507117299 */ /* 0x000fe4000800063f */
[----:B------:R-:W-:Y:S01]  /*d0a0*/  ULOP3.LUT UR16, URZ, UR6, URZ, 0x33, !UPT ;  /* 0x000000063f107292 */ /* 0x000fe2000f8e333f */
[----:B------:R-:W-:-:S11]  /*d0b0*/  ULDC.64 UR20, c[0x0][0x198] ;  /* 0x0000660000147ab9 */ /* 0x000fd60000000a00 */
.L_x_287:
[----:B------:R-:W-:-:S03]  /*d0c0*/  UMOV UR4, 0xffffffff ;  /* 0xffffffff00047882 */ /* 0x000fc60000000000 */
[----:B------:R-:W-:Y:S05]  /*d0d0*/  BRA.DIV UR4, `(.L_x_276) ;  /* 0x0000001204047947 */ /* 0x000fea000b800000 */
[----:B------:R-:W-:-:S13]  /*d0e0*/  ELECT P6, URZ, PT ;  /* 0x00000000003f782f */ /* 0x000fda00038c0000 */
.L_x_301:
[----:B------:R-:W0:Y:S01]  /*d0f0*/  LDC R3, c[0x0][0x28c] ;  /* 0x0000a300ff037b82 */ /* 0x000e220000000800 */
[----:B------:R-:W-:Y:S01]  /*d100*/  BSSY B1, `(.L_x_277) ;  /* 0x0000037000017945 */ /* 0x000fe20003800000 */
[----:B0-----:R-:W-:-:S13]  /*d110*/  ISETP.LT.OR P6, PT, R3, 0x1, !P6 ;  /* 0x000000010300780c */ /* 0x001fda00077c1670 */
[----:B------:R-:W-:Y:S05]  /*d120*/  @P6 BRA `(.L_x_278) ;  /* 0x0000000000d06947 */ /* 0x000fea0003800000 */
[----:B------:R-:W-:Y:S02]  /*d130*/  IMAD R22, R22, 0xf0, RZ ;  /* 0x000000f016167824 */ /* 0x000fe400078e02ff */
[----:B------:R-:W-:Y:S02]  /*d140*/  IMAD.SHL.U32 R19, R19, 0x40, RZ ;  /* 0x0000004013137824 */ /* 0x000fe400078e00ff */
[----:B------:R-:W-:Y:S02]  /*d150*/  IMAD.MOV.U32 R12, RZ, RZ, RZ ;  /* 0x000000ffff0c7224 */ /* 0x000fe400078e00ff */
[----:B------:R-:W-:Y:S02]  /*d160*/  IMAD.U32 R13, RZ, RZ, UR19 ;  /* 0x00000013ff0d7e24 */ /* 0x000fe4000f8e00ff */
[----:B------:R-:W-:Y:S02]  /*d170*/  IMAD.MOV.U32 R3, RZ, RZ, R0 ;  /* 0x000000ffff037224 */ /* 0x000fe400078e0000 */
[----:B------:R-:W-:-:S07]  /*d180*/  IMAD.MOV.U32 R4, RZ, RZ, R7 ;  /* 0x000000ffff047224 */ /* 0x000fce00078e0007 */
.L_x_282:
[----:B------:R-:W0:Y:S01]  /*d190*/  S2R R10, SR_CgaCtaId ;  /* 0x00000000000a7919 */ /* 0x000e220000008800 */
[----:B------:R-:W-:Y:S01]  /*d1a0*/  MOV R5, 0x400 ;  /* 0x0000040000057802 */ /* 0x000fe20000000f00 */
[----:B------:R-:W1:Y:S03]  /*d1b0*/  @!P2 LDC R9, c[0x0][0x500] ;  /* 0x00014000ff09ab82 */ /* 0x000e660000000800 */
[----:B0-----:R-:W-:Y:S02]  /*d1c0*/  LEA R11, R10, R5, 0x18 ;  /* 0x000000050a0b7211 */ /* 0x001fe400078ec0ff */
[----:B------:R-:W-:-:S03]  /*d1d0*/  SHF.L.U32 R5, R3, 0x1f, RZ ;  /* 0x0000001f03057819 */ /* 0x000fc600000006ff */
[----:B------:R-:W-:-:S04]  /*d1e0*/  IMAD R10, R4, 0x8, R11 ;  /* 0x00000008040a7824 */ /* 0x000fc800078e020b */
[----:B------:R-:W0:Y:S02]  /*d1f0*/  SYNCS.PHASECHK.TRANS64.TRYWAIT P1, [R10+URZ+0x28], R5 ;  /* 0x000028050a0075a7 */ /* 0x000e24000802017f */
[----:B01----:R-:W-:Y:S05]  /*d200*/  @!P1 BRA `(.L_x_279) ;  /* 0x0000000c00d89947 */ /* 0x003fea0003800000 */
.L_x_302:
[----:B0-----:R-:W-:Y:S01]  /*d210*/  PRMT R5, R6, 0x9910, RZ ;  /* 0x0000991006057816 */ /* 0x001fe200000000ff */
[----:B------:R0:W-:Y:S03]  /*d220*/  @!P2 SYNCS.ARRIVE.TRANS64 RZ, [R10+URZ], R9 ;  /* 0x000000090affa9a7 */ /* 0x0001e6000800003f */
[----:B------:R-:W-:-:S13]  /*d230*/  ISETP.NE.AND P1, PT, R5, 0x2, PT ;  /* 0x000000020500780c */ /* 0x000fda0003f25270 */
[----:B0-----:R-:W-:Y:S05]  /*d240*/  @P1 BRA `(.L_x_280) ;  /* 0x0000000000041947 */ /* 0x001fea0003800000 */
[----:B------:R-:W-:Y:S01]  /*d250*/  BPT.TRAP 0x1 ;  /* 0x000000040000795c */ /* 0x000fe20000300000 */
.L_x_280:
[----:B------:R-:W-:Y:S05]  /*d260*/  @P0 BRA `(.L_x_281) ;  /* 0x0000000000040947 */ /* 0x000fea0003800000 */
[----:B------:R-:W-:Y:S01]  /*d270*/  BPT.TRAP 0x1 ;  /* 0x000000040000795c */ /* 0x000fe20000300000 */
.L_x_281:
[--C-:B------:R-:W-:Y:S01]  /*d280*/  IMAD R5, R4, 0x2000, R11.reuse ;  /* 0x0000200004057824 */ /* 0x100fe200078e020b */
[----:B------:R-:W-:Y:S01]  /*d290*/  R2UR UR9, R10 ;  /* 0x000000000a0972ca */ /* 0x000fe200000e0000 */
[C---:B------:R-:W-:Y:S01]  /*d2a0*/  IMAD R11, R4.reuse, 0x7800, R11 ;  /* 0x00007800040b7824 */ /* 0x040fe200078e020b */
[----:B------:R-:W-:Y:S01]  /*d2b0*/  UIADD3 UR4, UP0, UR20, 0xf0, URZ ;  /* 0x000000f014047890 */ /* 0x000fe2000ff1e03f */
[----:B------:R-:W-:Y:S01]  /*d2c0*/  VIADD R13, R13, 0xffffffff ;  /* 0xffffffff0d0d7836 */ /* 0x000fe20000000000 */
[----:B------:R-:W-:Y:S01]  /*d2d0*/  R2UR UR5, R5 ;  /* 0x00000000050572ca */ /* 0x000fe200000e0000 */
[----:B------:R-:W-:Y:S01]  /*d2e0*/  UIADD3 UR22, UP1, UR20, 0x1f0, URZ ;  /* 0x000001f014167890 */ /* 0x000fe2000ff3e03f */
[----:B------:R-:W-:Y:S01]  /*d2f0*/  R2UR UR8, R11 ;  /* 0x000000000b0872ca */ /* 0x000fe200000e0000 */
[----:B------:R-:W-:Y:S01]  /*d300*/  VIADD R4, R4, 0x1 ;  /* 0x0000000104047836 */ /* 0x000fe20000000000 */
[----:B------:R-:W-:Y:S01]  /*d310*/  R2UR UR11, R19 ;  /* 0x00000000130b72ca */ /* 0x000fe200000e0000 */
[----:B------:R-:W-:Y:S01]  /*d320*/  UIADD3.X UR23, URZ, UR21, URZ, UP1, !UPT ;  /* 0x000000153f177290 */ /* 0x000fe20008ffe43f */
[----:B------:R-:W-:Y:S01]  /*d330*/  R2UR UR10, R12 ;  /* 0x000000000c0a72ca */ /* 0x000fe200000e0000 */
[----:B------:R-:W-:Y:S01]  /*d340*/  UMOV UR6, 0x0 ;  /* 0x0000000000067882 */ /* 0x000fe20000000000 */
[----:B------:R-:W-:Y:S01]  /*d350*/  R2UR UR12, R2 ;  /* 0x00000000020c72ca */ /* 0x000fe200000e0000 */
[----:B------:R-:W-:Y:S01]  /*d360*/  UMOV UR7, 0x10000000 ;  /* 0x1000000000077882 */ /* 0x000fe20000000000 */
[----:B------:R-:W-:Y:S01]  /*d370*/  R2UR UR18, R22 ;  /* 0x00000000161272ca */ /* 0x000fe200000e0000 */
[----:B------:R-:W-:Y:S01]  /*d380*/  VIADD R12, R12, 0x40 ;  /* 0x000000400c0c7836 */ /* 0x000fe20000000000 */
[----:B------:R-:W-:Y:S01]  /*d390*/  ISETP.GT.AND P3, PT, R13, 0x1, PT ;  /* 0x000000010d00780c */ /* 0x000fe20003f64270 */
[----:B------:R-:W-:Y:S01]  /*d3a0*/  UIADD3 UR13, UR5, 0x180, URZ ;  /* 0x00000180050d7890 */ /* 0x000fe2000fffe03f */
[----:B------:R-:W-:Y:S01]  /*d3b0*/  ISETP.NE.AND P1, PT, R4, 0x5, PT ;  /* 0x000000050400780c */ /* 0x000fe20003f25270 */
[----:B------:R-:W-:-:S02]  /*d3c0*/  UIADD3.X UR5, URZ, UR21, URZ, UP0, !UPT ;  /* 0x000000153f057290 */ /* 0x000fc400087fe43f */
[----:B------:R-:W-:Y:S01]  /*d3d0*/  UIADD3 UR14, UR8, 0xa180, URZ ;  /* 0x0000a180080e7890 */ /* 0x000fe2000fffe03f */
[----:B------:R-:W-:Y:S02]  /*d3e0*/  SEL R10, RZ, 0x1, P1 ;  /* 0x00000001ff0a7807 */ /* 0x000fe40000800000 */
[----:B------:R-:W-:Y:S01]  /*d3f0*/  UMOV UR8, UR13 ;  /* 0x0000000d00087c82 */ /* 0x000fe20008000000 */
[----:B------:R-:W-:Y:S02]  /*d400*/  SEL R4, R4, RZ, P1 ;  /* 0x000000ff04047207 */ /* 0x000fe40000800000 */
[----:B------:R-:W-:Y:S01]  /*d410*/  LOP3.LUT R3, R3, R10, RZ, 0x3c, !PT ;  /* 0x0000000a03037212 */ /* 0x000fe200078e3cff */
[----:B------:R0:W-:Y:S02]  /*d420*/  UTMALDG.3D [UR8], [UR4], desc[UR6] ;  /* 0x00000608040075b4 */ /* 0x0001e40008011000 */
[----:B0-----:R-:W-:Y:S01]  /*d430*/  UMOV UR8, UR14 ;  /* 0x0000000e00087c82 */ /* 0x001fe20008000000 */
[----:B------:R-:W-:-:S02]  /*d440*/  UMOV UR11, UR18 ;  /* 0x00000012000b7c82 */ /* 0x000fc40008000000 */
[----:B------:R0:W-:Y:S02]  /*d450*/  UTMALDG.3D [UR8], [UR22], desc[UR6] ;  /* 0x00000608160075b4 */ /* 0x0001e40008011000 */
[----:B0-----:R-:W-:Y:S05]  /*d460*/  @P3 BRA `(.L_x_282) ;  /* 0xfffffffc00483947 */ /* 0x001fea000383ffff */
.L_x_278:
[----:B------:R-:W-:Y:S05]  /*d470*/  BSYNC B1 ;  /* 0x0000000000017941 */ /* 0x000fea0003800000 */
.L_x_277:
[----:B------:R-:W2:Y:S01]  /*d480*/  LDL.64 R10, [R1] ;  /* 0x00000000010a7983 */ /* 0x000ea20000100a00 */
[----:B------:R-:W-:Y:S01]  /*d490*/  LOP3.LUT P4, RZ, R8, 0xff, RZ, 0xc0, !PT ;  /* 0x000000ff08ff7812 */ /* 0x000fe2000788c0ff */
[----:B------:R-:W-:Y:S01]  /*d4a0*/  VIADD R4, R7, UR38 ;  /* 0x0000002607047c36 */ /* 0x000fe20008000000 */
[----:B------:R-:W-:Y:S01]  /*d4b0*/  ULDC.64 UR4, c[0x0][0x650] ;  /* 0x0001940000047ab9 */ /* 0x000fe20000000a00 */
[----:B------:R-:W-:Y:S01]  /*d4c0*/  IMAD.U32 R7, RZ, RZ, UR38 ;  /* 0x00000026ff077e24 */ /* 0x000fe2000f8e00ff */
[----:B------:R-:W-:Y:S01]  /*d4d0*/  UISETP.GE.U32.AND UP0, UPT, UR38, 0x5, UPT ;  /* 0x000000052600788c */ /* 0x000fe2000bf06070 */
[----:B------:R-:W-:Y:S01]  /*d4e0*/  BSSY B1, `(.L_x_283) ;  /* 0x000006f000017945 */ /* 0x000fe20003800000 */
[----:B------:R-:W-:Y:S01]  /*d4f0*/  ISETP.GT.U32.AND P1, PT, R4, 0x4, PT ;  /* 0x000000040400780c */ /* 0x000fe20003f24070 */
[----:B------:R-:W-:Y:S01]  /*d500*/  IMAD.MOV.U32 R19, RZ, RZ, -0x1 ;  /* 0xffffffffff137424 */ /* 0x000fe200078e00ff */
[----:B------:R-:W-:Y:S01]  /*d510*/  PRMT R8, RZ, 0x7610, R8 ;  /* 0x00007610ff087816 */ /* 0x000fe20000000008 */
[----:B------:R-:W-:Y:S01]  /*d520*/  IMAD.MOV.U32 R22, RZ, RZ, -0x1 ;  /* 0xffffffffff167424 */ /* 0x000fe200078e00ff */
[----:B------:R-:W-:-:S02]  /*d530*/  ISETP.LT.U32.AND P1, PT, R7, 0x5, P1 ;  /* 0x000000050700780c */ /* 0x000fc40000f21070 */
[----:B------:R-:W-:Y:S01]  /*d540*/  PLOP3.LUT P3, PT, PT, PT, UP0, 0x80, 0x0 ;  /* 0x000000000000781c */ /* 0x000fe20003f6f008 */
[----:B------:R-:W0:Y:S01]  /*d550*/  @P4 S2R R3, SR_CgaCtaId ;  /* 0x0000000000034919 */ /* 0x000e220000008800 */
[----:B------:R-:W-:-:S04]  /*d560*/  @P4 MOV R2, 0x400 ;  /* 0x0000040000024802 */ /* 0x000fc80000000f00 */
[----:B0-----:R-:W-:Y:S01]  /*d570*/  @P4 LEA R5, R3, R2, 0x18 ;  /* 0x0000000203054211 */ /* 0x001fe200078ec0ff */
[----:B------:R-:W-:-:S03]  /*d580*/  IMAD.WIDE.U32 R2, R4, -0x33333333, RZ ;  /* 0xcccccccd04027825 */ /* 0x000fc600078e00ff */
[----:B------:R0:W-:Y:S01]  /*d590*/  @P4 SYNCS.ARRIVE.TRANS64.A1T0 RZ, [R5+URZ+0x88], RZ ;  /* 0x000088ff05ff49a7 */ /* 0x0001e2000810003f */
[----:B------:R-:W-:Y:S01]  /*d5a0*/  IMAD.MOV.U32 R2, RZ, RZ, -0x1 ;  /* 0xffffffffff027424 */ /* 0x000fe200078e00ff */
[----:B0-----:R-:W-:Y:S02]  /*d5b0*/  SHF.R.U32.HI R5, RZ, 0x2, R3 ;  /* 0x00000002ff057819 */ /* 0x001fe40000011603 */
[----:B------:R-:W-:-:S03]  /*d5c0*/  SEL R3, RZ, 0x1, !P1 ;  /* 0x00000001ff037807 */ /* 0x000fc60004800000 */
[----:B------:R-:W-:Y:S01]  /*d5d0*/  IMAD R7, R5, -0x5, R4 ;  /* 0xfffffffb05077824 */ /* 0x000fe200078e0204 */
[----:B------:R-:W-:Y:S02]  /*d5e0*/  LOP3.LUT R0, R0, R3, RZ, 0x3c, !PT ;  /* 0x0000000300007212 */ /* 0x000fe400078e3cff */
[----:B------:R-:W-:Y:S02]  /*d5f0*/  PRMT R3, RZ, 0x7610, R3 ;  /* 0x00007610ff037816 */ /* 0x000fe40000000003 */
[----:B------:R-:W-:Y:S02]  /*d600*/  @P3 LOP3.LUT R0, R0, 0x1, R5, 0x78, !PT ;  /* 0x0000000100003812 */ /* 0x000fe400078e7805 */
[----:B--2---:R-:W-:-:S04]  /*d610*/  IADD3 R18, P4, R18, R10, RZ ;  /* 0x0000000a12127210 */ /* 0x004fc80007f9e0ff */
[----:B------:R-:W-:Y:S01]  /*d620*/  ISETP.GE.U32.AND P1, PT, R18, UR4, PT ;  /* 0x0000000412007c0c */ /* 0x000fe2000bf26070 */
[----:B------:R-:W-:-:S05]  /*d630*/  IMAD.X R17, R17, 0x1, R23, P4 ;  /* 0x0000000111117824 */ /* 0x000fca00020e0617 */
[----:B------:R-:W-:-:S13]  /*d640*/  ISETP.GE.U32.AND.EX P1, PT, R17, UR5, PT, P1 ;  /* 0x0000000511007c0c */ /* 0x000fda000bf26110 */
[----:B------:R-:W-:Y:S05]  /*d650*/  @P1 BRA `(.L_x_284) ;  /* 0x00000004005c1947 */ /* 0x000fea0003800000 */
[----:B------:R-:W0:Y:S01]  /*d660*/  S2R R11, SR_CTAID.X ;  /* 0x00000000000b7919 */ /* 0x000e220000002500 */
[----:B------:R-:W-:Y:S01]  /*d670*/  ULDC.64 UR4, c[0x0][0x628] ;  /* 0x00018a0000047ab9 */ /* 0x000fe20000000a00 */
[----:B------:R-:W1:Y:S01]  /*d680*/  LDC R12, c[0x0][0x144] ;  /* 0x00005100ff0c7b82 */ /* 0x000e620000000800 */
[----:B------:R-:W-:Y:S01]  /*d690*/  ISETP.NE.U32.AND P1, PT, RZ, UR4, PT ;  /* 0x00000004ff007c0c */ /* 0x000fe2000bf25070 */
[----:B------:R-:W2:Y:S01]  /*d6a0*/  S2R R9, SR_CTAID.Y ;  /* 0x0000000000097919 */ /* 0x000ea20000002600 */
[----:B------:R-:W-:Y:S01]  /*d6b0*/  ULDC UR6, c[0x0][0x150] ;  /* 0x0000540000067ab9 */ /* 0x000fe20000000800 */
[----:B------:R-:W-:Y:S01]  /*d6c0*/  ULDC UR7, c[0x0][0x630] ;  /* 0x00018c0000077ab9 */ /* 0x000fe20000000800 */
[----:B------:R-:W-:Y:S01]  /*d6d0*/  ISETP.NE.AND.EX P1, PT, RZ, UR5, PT, P1 ;  /* 0x00000005ff007c0c */ /* 0x000fe2000bf25310 */
[----:B------:R-:W-:Y:S01]  /*d6e0*/  IMAD.MOV.U32 R2, RZ, RZ, R18 ;  /* 0x000000ffff027224 */ /* 0x000fe200078e0012 */
[----:B0-----:R-:W-:-:S05]  /*d6f0*/  I2FP.F32.U32 R3, R11 ;  /* 0x0000000b00037245 */ /* 0x001fca0000201000 */
[----:B------:R-:W-:Y:S01]  /*d700*/  FMUL R14, R3, UR6 ;  /* 0x00000006030e7c20 */ /* 0x000fe20008400000 */
[----:B------:R-:W-:-:S05]  /*d710*/  IMAD.MOV.U32 R3, RZ, RZ, R17 ;  /* 0x000000ffff037224 */ /* 0x000fca00078e0011 */
[----:B--2---:R-:W-:Y:S05]  /*d720*/  @!P1 BRA `(.L_x_285) ;  /* 0x0000000000289947 */ /* 0x004fea0003800000 */
[----:B------:R-:W-:Y:S02]  /*d730*/  ULDC UR6, c[0x0][0x634] ;  /* 0x00018d0000067ab9 */ /* 0x000fe40000000800 */
[----:B------:R-:W-:-:S05]  /*d740*/  IADD3 R3, P1, R18, UR6, RZ ;  /* 0x0000000612037c10 */ /* 0x000fca000ff3e0ff */
[----:B------:R-:W-:-:S04]  /*d750*/  IMAD.X R13, RZ, RZ, R17, P1 ;  /* 0x000000ffff0d7224 */ /* 0x000fc800008e0611 */
[----:B------:R-:W-:-:S04]  /*d760*/  IMAD.WIDE.U32 R4, R13, UR4, RZ ;  /* 0x000000040d047c25 */ /* 0x000fc8000f8e00ff */
[----:B------:R-:W-:-:S04]  /*d770*/  IMAD.WIDE.U32 R4, P1, R3, UR5, R4 ;  /* 0x0000000503047c25 */ /* 0x000fc8000f820004 */
[----:B------:R-:W-:-:S04]  /*d780*/  IMAD.WIDE.U32 R2, R3, UR4, RZ ;  /* 0x0000000403027c25 */ /* 0x000fc8000f8e00ff */
[----:B------:R-:W-:Y:S01]  /*d790*/  IMAD.MOV.U32 R2, RZ, RZ, R5 ;  /* 0x000000ffff027224 */ /* 0x000fe200078e0005 */
[----:B------:R-:W-:Y:S01]  /*d7a0*/  IADD3 RZ, P3, R3, R4, RZ ;  /* 0x0000000403ff7210 */ /* 0x000fe20007f7e0ff */
[----:B------:R-:W-:-:S04]  /*d7b0*/  IMAD.X R3, RZ, RZ, RZ, P1 ;  /* 0x000000ffff037224 */ /* 0x000fc800008e06ff */
[----:B------:R-:W-:-:S08]  /*d7c0*/  IMAD.WIDE.U32.X R2, R13, UR5, R2, P3 ;  /* 0x000000050d027c25 */ /* 0x000fd000098e0402 */
.L_x_285:
[--C-:B------:R-:W-:Y:S01]  /*d7d0*/  SHF.R.U64 R10, R2, UR7, R3.reuse ;  /* 0x00000007020a7c19 */ /* 0x100fe20008001203 */
[----:B------:R-:W0:Y:S01]  /*d7e0*/  F2I.U32.TRUNC.NTZ R14, R14 ;  /* 0x0000000e000e7305 */ /* 0x000e22000020f000 */
[----:B------:R-:W-:Y:S01]  /*d7f0*/  SHF.R.U32.HI R2, RZ, UR7, R3 ;  /* 0x00000007ff027c19 */ /* 0x000fe20008011603 */
[----:B------:R-:W-:Y:S01]  /*d800*/  ULDC.64 UR4, c[0x0][0x620] ;  /* 0x0001880000047ab9 */ /* 0x000fe20000000a00 */
[----:B------:R-:W-:Y:S01]  /*d810*/  IADD3 R5, P1, RZ, -R10, RZ ;  /* 0x8000000aff057210 */ /* 0x000fe20007f3e0ff */
[----:B------:R-:W-:Y:S01]  /*d820*/  IMAD.MOV.U32 R3, RZ, RZ, R17 ;  /* 0x000000ffff037224 */ /* 0x000fe200078e0011 */
[----:B------:R-:W-:-:S03]  /*d830*/  ULDC.64 UR6, c[0x0][0x640] ;  /* 0x0001900000067ab9 */ /* 0x000fc60000000a00 */
[----:B------:R-:W-:Y:S01]  /*d840*/  IMAD.X R2, RZ, RZ, ~R2, P1 ;  /* 0x000000ffff027224 */ /* 0x000fe200008e0e02 */
[----:B------:R-:W-:-:S03]  /*d850*/  ISETP.NE.U32.AND P1, PT, RZ, UR6, PT ;  /* 0x00000006ff007c0c */ /* 0x000fc6000bf25070 */
[----:B------:R-:W-:Y:S01]  /*d860*/  IMAD R4, R2, UR4, RZ ;  /* 0x0000000402047c24 */ /* 0x000fe2000f8e02ff */
[----:B------:R-:W-:Y:S01]  /*d870*/  ISETP.NE.AND.EX P1, PT, RZ, UR7, PT, P1 ;  /* 0x00000007ff007c0c */ /* 0x000fe2000bf25310 */
[----:B------:R-:W-:-:S04]  /*d880*/  IMAD.MOV.U32 R2, RZ, RZ, R18 ;  /* 0x000000ffff027224 */ /* 0x000fc800078e0012 */
[----:B------:R-:W-:Y:S01]  /*d890*/  IMAD.WIDE.U32 R2, R5, UR4, R2 ;  /* 0x0000000405027c25 */ /* 0x000fe2000f8e0002 */
[----:B------:R-:W-:-:S03]  /*d8a0*/  ULDC UR4, c[0x0][0x618] ;  /* 0x0001860000047ab9 */ /* 0x000fc60000000800 */
[----:B------:R-:W-:Y:S01]  /*d8b0*/  IMAD R5, R5, UR5, R4 ;  /* 0x0000000505057c24 */ /* 0x000fe2000f8e0204 */
[----:B------:R-:W-:Y:S01]  /*d8c0*/  ULDC UR5, c[0x0][0x154] ;  /* 0x0000550000057ab9 */ /* 0x000fe20000000800 */
[----:B0-----:R-:W-:Y:S02]  /*d8d0*/  IMAD.MOV R4, RZ, RZ, -R14 ;  /* 0x000000ffff047224 */ /* 0x001fe400078e0a0e */
[----:B------:R-:W0:Y:S01]  /*d8e0*/  LDC R14, c[0x0][0x148] ;  /* 0x00005200ff0e7b82 */ /* 0x000e220000000800 */
[----:B------:R-:W-:Y:S02]  /*d8f0*/  IMAD.IADD R3, R3, 0x1, R5 ;  /* 0x0000000103037824 */ /* 0x000fe400078e0205 */
[----:B-1----:R-:W-:Y:S01]  /*d900*/  IMAD R11, R12, R4, R11 ;  /* 0x000000040c0b7224 */ /* 0x002fe200078e020b */
[----:B------:R-:W-:Y:S02]  /*d910*/  I2FP.F32.U32 R4, R9 ;  /* 0x0000000900047245 */ /* 0x000fe40000201000 */
[----:B------:R-:W-:-:S02]  /*d920*/  SHF.R.U64 R12, R2, UR4, R3 ;  /* 0x00000004020c7c19 */ /* 0x000fc40008001203 */
[----:B------:R-:W-:Y:S01]  /*d930*/  SHF.R.U32.HI R3, RZ, UR4, R3 ;  /* 0x00000004ff037c19 */ /* 0x000fe20008011603 */
[----:B------:R-:W-:Y:S01]  /*d940*/  FMUL R4, R4, UR5 ;  /* 0x0000000504047c20 */ /* 0x000fe20008400000 */
[----:B------:R-:W-:Y:S02]  /*d950*/  ULDC UR4, c[0x0][0x608] ;  /* 0x0001820000047ab9 */ /* 0x000fe40000000800 */
[--C-:B------:R-:W-:Y:S01]  /*d960*/  SHF.R.U64 R15, R12, UR4, R3.reuse ;  /* 0x000000040c0f7c19 */ /* 0x100fe20008001203 */
[----:B------:R1:W2:Y:S01]  /*d970*/  F2I.U32.TRUNC.NTZ R20, R4 ;  /* 0x0000000400147305 */ /* 0x0002a2000020f000 */
[----:B------:R-:W-:Y:S01]  /*d980*/  SHF.R.U32.HI R2, RZ, UR4, R3 ;  /* 0x00000004ff027c19 */ /* 0x000fe20008011603 */
[----:B------:R-:W-:-:S03]  /*d990*/  ULDC UR4, c[0x0][0x658] ;  /* 0x0001960000047ab9 */ /* 0x000fc60000000800 */
[--C-:B------:R-:W-:Y:S02]  /*d9a0*/  SHF.R.U64 R13, R15, UR4, R2.reuse ;  /* 0x000000040f0d7c19 */ /* 0x100fe40008001202 */
[----:B------:R-:W-:-:S03]  /*d9b0*/  SHF.R.U32.HI R19, RZ, UR4, R2 ;  /* 0x00000004ff137c19 */ /* 0x000fc60008011602 */
[----:B------:R-:W-:Y:S02]  /*d9c0*/  IMAD.MOV.U32 R2, RZ, RZ, R13 ;  /* 0x000000ffff027224 */ /* 0x000fe400078e000d */
[----:B------:R-:W-:Y:S01]  /*d9d0*/  IMAD.MOV.U32 R3, RZ, RZ, R19 ;  /* 0x000000ffff037224 */ /* 0x000fe200078e0013 */
[----:B-1----:R-:W-:Y:S06]  /*d9e0*/  @!P1 BRA `(.L_x_286) ;  /* 0x0000000000289947 */ /* 0x002fec0003800000 */
        /* <DEDUP_REMOVED lines=10> */
.L_x_286:
[----:B------:R-:W1:Y:S01]  /*da90*/  LDC R4, c[0x0][0x65c] ;  /* 0x00019700ff047b82 */ /* 0x000e620000000800 */
[----:B------:R-:W-:Y:S01]  /*daa0*/  ULDC UR4, c[0x0][0x648] ;  /* 0x0001920000047ab9 */ /* 0x000fe20000000800 */
[----:B------:R-:W-:Y:S01]  /*dab0*/  LOP3.LUT R15, R15, UR16, RZ, 0xc0, !PT ;  /* 0x000000100f0f7c12 */ /* 0x000fe2000f8ec0ff */
[----:B--2---:R-:W-:Y:S01]  /*dac0*/  IMAD.MOV R20, RZ, RZ, -R20 ;  /* 0x000000ffff147224 */ /* 0x004fe200078e0a14 */
[----:B------:R-:W-:Y:S01]  /*dad0*/  SHF.R.U64 R2, R2, UR4, R3 ;  /* 0x0000000402027c19 */ /* 0x000fe20008001203 */
[----:B------:R-:W-:Y:S01]  /*dae0*/  ULDC UR4, c[0x0][0x638] ;  /* 0x00018e0000047ab9 */ /* 0x000fe20000000800 */
[----:B------:R-:W-:Y:S01]  /*daf0*/  LOP3.LUT R12, R12, UR15, RZ, 0xc0, !PT ;  /* 0x0000000f0c0c7c12 */ /* 0x000fe2000f8ec0ff */
[----:B------:R-:W-:Y:S01]  /*db00*/  ULDC UR5, c[0x0][0x610] ;  /* 0x0001840000057ab9 */ /* 0x000fe20000000800 */
[----:B------:R-:W-:Y:S01]  /*db10*/  IMAD.MOV.U32 R3, RZ, RZ, 0x1 ;  /* 0x00000001ff037424 */ /* 0x000fe200078e00ff */
[----:B-1----:R-:W-:Y:S01]  /*db20*/  ISETP.NE.AND P1, PT, R4, 0x1, PT ;  /* 0x000000010400780c */ /* 0x002fe20003f25270 */
[----:B------:R-:W-:-:S02]  /*db30*/  IMAD.MOV R4, RZ, RZ, -R2 ;  /* 0x000000ffff047224 */ /* 0x000fc400078e0a02 */
[----:B------:R-:W-:Y:S02]  /*db40*/  IMAD R2, R2, UR17, R15 ;  /* 0x0000001102027c24 */ /* 0x000fe4000f8e020f */
[----:B------:R-:W-:Y:S01]  /*db50*/  IMAD R13, R4, UR4, R13 ;  /* 0x00000004040d7c24 */ /* 0x000fe2000f8e020d */
[----:B------:R-:W-:-:S07]  /*db60*/  ULDC UR4, c[0x0][0x600] ;  /* 0x0001800000047ab9 */ /* 0x000fce0000000800 */
[----:B0-----:R-:W-:-:S04]  /*db70*/  @P1 IMAD R11, R14, R20, R9 ;  /* 0x000000140e0b1224 */ /* 0x001fc800078e0209 */
[----:B------:R-:W-:Y:S02]  /*db80*/  IMAD R11, R2, UR5, R11 ;  /* 0x00000005020b7c24 */ /* 0x000fe4000f8e020b */
[----:B------:R-:W-:-:S05]  /*db90*/  IMAD R2, R13, UR4, R12 ;  /* 0x000000040d027c24 */ /* 0x000fca000f8e020c */
[----:B------:R-:W-:Y:S02]  /*dba0*/  SEL R22, R2, R11, !P1 ;  /* 0x0000000b02167207 */ /* 0x000fe40004800000 */
[----:B------:R-:W-:Y:S01]  /*dbb0*/  SEL R19, R11, R2, !P1 ;  /* 0x000000020b137207 */ /* 0x000fe20004800000 */
[----:B------:R-:W-:-:S07]  /*dbc0*/  IMAD.MOV.U32 R2, RZ, RZ, R10 ;  /* 0x000000ffff027224 */ /* 0x000fce00078e000a */
.L_x_284:
[----:B------:R-:W-:Y:S05]  /*dbd0*/  BSYNC B1 ;  /* 0x0000000000017941 */ /* 0x000fea0003800000 */
.L_x_283:
[----:B------:R-:W-:-:S13]  /*dbe0*/  LOP3.LUT P1, RZ, R3, 0xff, RZ, 0xc0, !PT ;  /* 0x000000ff03ff7812 */ /* 0x000fda000782c0ff */
[----:B------:R-:W-:Y:S05]  /*dbf0*/  @P1 BRA `(.L_x_287) ;  /* 0xfffffff400301947 */ /* 0x000fea000383ffff */
[----:B------:R-:W-:Y:S05]  /*dc00*/  BSYNC B0 ;  /* 0x0000000000007941 */ /* 0x000fea0003800000 */
.L_x_275:
[----:B------:R-:W-:-:S03]  /*dc10*/  UMOV UR4, 0xffffffff ;  /* 0xffffffff00047882 */ /* 0x000fc60000000000 */
[----:B------:R-:W-:Y:S05]  /*dc20*/  BRA.DIV UR4, `(.L_x_288) ;  /* 0x0000000604647947 */ /* 0x000fea000b800000 */
[----:B------:R-:W-:-:S13]  /*dc30*/  ELECT P6, URZ, PT ;  /* 0x00000000003f782f */ /* 0x000fda00038c0000 */
.L_x_305:
[----:B------:R-:W-:Y:S04]  /*dc40*/  BSSY B0, `(.L_x_289) ;  /* 0x0000034000007945 */ /* 0x000fe80003800000 */
[----:B------:R-:W-:Y:S05]  /*dc50*/  @!P6 BRA `(.L_x_290) ;  /* 0x0000000000c8e947 */ /* 0x000fea0003800000 */
[----:B------:R-:W-:-:S04]  /*dc60*/  LOP3.LUT R16, R16, 0x2, RZ, 0xfc, !PT ;  /* 0x0000000210107812 */ /* 0x000fc800078efcff */
[----:B------:R-:W-:-:S13]  /*dc70*/  ISETP.NE.AND P0, PT, R16, 0x3, PT ;  /* 0x000000031000780c */ /* 0x000fda0003f05270 */
[----:B------:R-:W-:Y:S05]  /*dc80*/  @!P0 BRA `(.L_x_291) ;  /* 0x0000000000048947 */ /* 0x000fea0003800000 */
[----:B------:R-:W-:Y:S01]  /*dc90*/  BPT.TRAP 0x1 ;  /* 0x000000040000795c */ /* 0x000fe20000300000 */
.L_x_291:
[----:B------:R-:W0:Y:S01]  /*dca0*/  S2R R3, SR_CgaCtaId ;  /* 0x0000000000037919 */ /* 0x000e220000008800 */
[----:B------:R-:W-:Y:S02]  /*dcb0*/  MOV R2, 0x400 ;  /* 0x0000040000027802 */ /* 0x000fe40000000f00 */
[----:B------:R-:W-:Y:S02]  /*dcc0*/  SHF.L.U32 R4, R0, 0x1f, RZ ;  /* 0x0000001f00047819 */ /* 0x000fe400000006ff */
[----:B0-----:R-:W-:-:S05]  /*dcd0*/  LEA R2, R3, R2, 0x18 ;  /* 0x0000000203027211 */ /* 0x001fca00078ec0ff */
[----:B------:R-:W-:-:S04]  /*dce0*/  VIADD R2, R2, 0x28 ;  /* 0x0000002802027836 */ /* 0x000fc80000000000 */
[C---:B------:R-:W-:Y:S02]  /*dcf0*/  IMAD R9, R7.reuse, 0x8, R2 ;  /* 0x0000000807097824 */ /* 0x040fe400078e0202 */
[----:B------:R-:W-:Y:S02]  /*dd00*/  VIADD R7, R7, 0x1 ;  /* 0x0000000107077836 */ /* 0x000fe40000000000 */
[----:B------:R-:W0:Y:S03]  /*dd10*/  SYNCS.PHASECHK.TRANS64.TRYWAIT P0, [R9+URZ], R4 ;  /* 0x00000004090075a7 */ /* 0x000e26000800017f */
[----:B------:R-:W-:-:S04]  /*dd20*/  ISETP.NE.AND P1, PT, R7, 0x5, PT ;  /* 0x000000050700780c */ /* 0x000fc80003f25270 */
[----:B------:R-:W-:Y:S02]  /*dd30*/  SEL R3, RZ, 0x1, P1 ;  /* 0x00000001ff037807 */ /* 0x000fe40000800000 */
[----:B------:R-:W-:Y:S02]  /*dd40*/  SEL R7, R7, RZ, P1 ;  /* 0x000000ff07077207 */ /* 0x000fe40000800000 */
[----:B------:R-:W-:-:S03]  /*dd50*/  LOP3.LUT R6, R0, R3, RZ, 0x3c, !PT ;  /* 0x0000000300067212 */ /* 0x000fc600078e3cff */
[----:B------:R-:W-:Y:S01]  /*dd60*/  IMAD R8, R7, 0x8, R2 ;  /* 0x0000000807087824 */ /* 0x000fe200078e0202 */
[----:B------:R-:W-:Y:S01]  /*dd70*/  SHF.L.U32 R5, R6, 0x1f, RZ ;  /* 0x0000001f06057819 */ /* 0x000fe200000006ff */
[----:B0-----:R-:W-:Y:S06]  /*dd80*/  @!P0 BRA `(.L_x_292) ;  /* 0x00000004002c8947 */ /* 0x001fec0003800000 */
.L_x_306:
[----:B------:R-:W1:Y:S01]  /*dd90*/  SYNCS.PHASECHK.TRANS64.TRYWAIT P0, [R8+URZ], R5 ;  /* 0x00000005080075a7 */ /* 0x000e62000800017f */
[----:B------:R-:W-:-:S05]  /*dda0*/  VIADD R0, R7, 0x1 ;  /* 0x0000000107007836 */ /* 0x000fca0000000000 */
[----:B------:R-:W-:-:S04]  /*ddb0*/  ISETP.NE.AND P1, PT, R0, 0x5, PT ;  /* 0x000000050000780c */ /* 0x000fc80003f25270 */
[----:B------:R-:W-:Y:S02]  /*ddc0*/  SEL R3, RZ, 0x1, P1 ;  /* 0x00000001ff037807 */ /* 0x000fe40000800000 */
[----:B------:R-:W-:Y:S02]  /*ddd0*/  SEL R7, R0, RZ, P1 ;  /* 0x000000ff00077207 */ /* 0x000fe40000800000 */
[----:B------:R-:W-:-:S03]  /*dde0*/  LOP3.LUT R6, R6, R3, RZ, 0x3c, !PT ;  /* 0x0000000306067212 */ /* 0x000fc600078e3cff */
[----:B0-----:R-:W-:Y:S01]  /*ddf0*/  IMAD R9, R7, 0x8, R2 ;  /* 0x0000000807097824 */ /* 0x001fe200078e0202 */
[----:B------:R-:W-:Y:S01]  /*de00*/  SHF.L.U32 R4, R6, 0x1f, RZ ;  /* 0x0000001f06047819 */ /* 0x000fe200000006ff */
[----:B-1----:R-:W-:Y:S06]  /*de10*/  @!P0 BRA `(.L_x_293) ;  /* 0x00000004001c8947 */ /* 0x002fec0003800000 */
.L_x_307:
[----:B------:R-:W1:Y:S01]  /*de20*/  SYNCS.PHASECHK.TRANS64.TRYWAIT P0, [R9+URZ], R4 ;  /* 0x00000004090075a7 */ /* 0x000e62000800017f */
[----:B------:R-:W-:-:S05]  /*de30*/  VIADD R0, R7, 0x1 ;  /* 0x0000000107007836 */ /* 0x000fca0000000000 */
[----:B------:R-:W-:-:S04]  /*de40*/  ISETP.NE.AND P1, PT, R0, 0x5, PT ;  /* 0x000000050000780c */ /* 0x000fc80003f25270 */
[----:B------:R-:W-:Y:S02]  /*de50*/  SEL R3, RZ, 0x1, P1 ;  /* 0x00000001ff037807 */ /* 0x000fe40000800000 */
[----:B------:R-:W-:Y:S02]  /*de60*/  SEL R7, R0, RZ, P1 ;  /* 0x000000ff00077207 */ /* 0x000fe40000800000 */
[----:B------:R-:W-:-:S03]  /*de70*/  LOP3.LUT R11, R6, R3, RZ, 0x3c, !PT ;  /* 0x00000003060b7212 */ /* 0x000fc600078e3cff */
[----:B------:R-:W-:Y:S01]  /*de80*/  IMAD R6, R7, 0x8, R2 ;  /* 0x0000000807067824 */ /* 0x000fe200078e0202 */
[----:B0-----:R-:W-:Y:S01]  /*de90*/  SHF.L.U32 R5, R11, 0x1f, RZ ;  /* 0x0000001f0b057819 */ /* 0x001fe200000006ff */
[----:B-1----:R-:W-:Y:S06]  /*dea0*/  @!P0 BRA `(.L_x_294) ;  /* 0x00000004000c8947 */ /* 0x002fec0003800000 */
.L_x_308:
[----:B------:R-:W1:Y:S01]  /*deb0*/  SYNCS.PHASECHK.TRANS64.TRYWAIT P0, [R6+URZ], R5 ;  /* 0x00000005060075a7 */ /* 0x000e62000800017f */
[----:B------:R-:W-:-:S05]  /*dec0*/  VIADD R0, R7, 0x1 ;  /* 0x0000000107007836 */ /* 0x000fca0000000000 */
[----:B------:R-:W-:-:S04]  /*ded0*/  ISETP.NE.AND P1, PT, R0, 0x5, PT ;  /* 0x000000050000780c */ /* 0x000fc80003f25270 */
[----:B0-----:R-:W-:Y:S02]  /*dee0*/  SEL R4, RZ, 0x1, P1 ;  /* 0x00000001ff047807 */ /* 0x001fe40000800000 */
[----:B------:R-:W-:Y:S02]  /*def0*/  SEL R3, R0, RZ, P1 ;  /* 0x000000ff00037207 */ /* 0x000fe40000800000 */
[----:B------:R-:W-:Y:S01]  /*df00*/  LOP3.LUT R0, R11, R4, RZ, 0x3c, !PT ;  /* 0x000000040b007212 */ /* 0x000fe200078e3cff */
[----:B-1----:R-:W-:Y:S06]  /*df10*/  @!P0 BRA `(.L_x_295) ;  /* 0x0000000400048947 */ /* 0x002fec0003800000 */
.L_x_309:
[----:B------:R-:W-:Y:S01]  /*df20*/  IMAD R3, R3, 0x8, R2 ;  /* 0x0000000803037824 */ /* 0x000fe200078e0202 */
[----:B------:R-:W-:-:S07]  /*df30*/  SHF.L.U32 R0, R0, 0x1f, RZ ;  /* 0x0000001f00007819 */ /* 0x000fce00000006ff */
.L_x_296:
[----:B-1----:R1:W2:Y:S02]  /*df40*/  SYNCS.PHASECHK.TRANS64.TRYWAIT P0, [R3+URZ], R0 ;  /* 0x00000000030075a7 */ /* 0x0022a4000800017f */
[----:B--2---:R-:W-:Y:S05]  /*df50*/  @!P0 NANOSLEEP.SYNCS 0x989680 ;  /* 0x009896800000895d */ /* 0x004fea0003900000 */
[----:B------:R-:W2:Y:S02]  /*df60*/  @!P0 SYNCS.PHASECHK.TRANS64 P0, [R3+URZ], R0 ;  /* 0x00000000030085a7 */ /* 0x000ea4000800007f */
[----:B--2---:R-:W-:Y:S05]  /*df70*/  @!P0 BRA `(.L_x_296) ;  /* 0xfffffffc00f08947 */ /* 0x004fea000383ffff */
.L_x_290:
[----:B------:R-:W-:Y:S05]  /*df80*/  BSYNC B0 ;  /* 0x0000000000007941 */ /* 0x000fea0003800000 */
.L_x_289:
[----:B------:R-:W-:Y:S05]  /*df90*/  EXIT ;  /* 0x000000000000794d */ /* 0x000fea0003800000 */
.L_x_15:
[----:B-1----:R1:W2:Y:S02]  /*dfa0*/  SYNCS.PHASECHK.TRANS64.TRYWAIT P0, [R151+URZ], R0 ;  /* 0x00000000970075a7 */ /* 0x0022a4000800017f */
[----:B--2---:R-:W-:Y:S05]  /*dfb0*/  @!P0 NANOSLEEP.SYNCS 0x989680 ;  /* 0x009896800000895d */ /* 0x004fea0003900000 */
[----:B------:R-:W2:Y:S02]  /*dfc0*/  @!P0 SYNCS.PHASECHK.TRANS64 P0, [R151+URZ], R0 ;  /* 0x00000000970085a7 */ /* 0x000ea4000800007f */
[----:B--2---:R-:W-:Y:S05]  /*dfd0*/  @!P0 BRA `(.L_x_15) ;  /* 0xfffffffc00f08947 */ /* 0x004fea000383ffff */
[----:B------:R-:W-:Y:S05]  /*dfe0*/  BRA `(.L_x_297) ;  /* 0xffffff34002c7947 */ /* 0x000fea000383ffff */
.L_x_20:
[----:B--2---:R2:W3:Y:S02]  /*dff0*/  SYNCS.PHASECHK.TRANS64.TRYWAIT P1, [R3+URZ], R0 ;  /* 0x00000000030075a7 */ /* 0x0044e4000802017f */
[----:B---3--:R-:W-:Y:S05]  /*e000*/  @!P1 NANOSLEEP.SYNCS 0x989680 ;  /* 0x009896800000995d */ /* 0x008fea0003900000 */
[----:B------:R-:W3:Y:S02]  /*e010*/  @!P1 SYNCS.PHASECHK.TRANS64 P1, [R3+URZ], R0 ;  /* 0x00000000030095a7 */ /* 0x000ee4000802007f */
[----:B---3--:R-:W-:Y:S05]  /*e020*/  @!P1 BRA `(.L_x_20) ;  /* 0xfffffffc00f09947 */ /* 0x008fea000383ffff */
[----:B------:R-:W-:Y:S05]  /*e030*/  BRA `(.L_x_19) ;  /* 0xffffff3400987947 */ /* 0x000fea000383ffff */
.L_x_25:
[----:B--2---:R-:W-:-:S04]  /*e040*/  IMAD.U32 R4, RZ, RZ, UR8 ;  /* 0x00000008ff047e24 */ /* 0x004fc8000f8e00ff */
[----:B------:R2:W3:Y:S03]  /*e050*/  SYNCS.PHASECHK.TRANS64.TRYWAIT P1, [R4+URZ], R3 ;  /* 0x00000003040075a7 */ /* 0x0004e6000802017f */
[----:B---3--:R-:W-:Y:S05]  /*e060*/  @!P1 NANOSLEEP.SYNCS 0x989680 ;  /* 0x009896800000995d */ /* 0x008fea0003900000 */
[----:B------:R-:W3:Y:S02]  /*e070*/  @!P1 SYNCS.PHASECHK.TRANS64 P1, [R4+URZ], R3 ;  /* 0x00000003040095a7 */ /* 0x000ee4000802007f */
[----:B---3--:R-:W-:Y:S05]  /*e080*/  @!P1 BRA `(.L_x_25) ;  /* 0xfffffffc00ec9947 */ /* 0x008fea000383ffff */
[----:B------:R-:W-:Y:S05]  /*e090*/  BRA `(.L_x_24) ;  /* 0xffffff5000247947 */ /* 0x000fea000383ffff */
.L_x_31:
[----:B-1----:R1:W2:Y:S02]  /*e0a0*/  SYNCS.PHASECHK.TRANS64.TRYWAIT P0, [R151+URZ+0x10], R0 ;  /* 0x00001000970075a7 */ /* 0x0022a4000800017f */
[----:B--2---:R-:W-:Y:S05]  /*e0b0*/  @!P0 NANOSLEEP.SYNCS 0x989680 ;  /* 0x009896800000895d */ /* 0x004fea0003900000 */
[----:B------:R-:W2:Y:S02]  /*e0c0*/  @!P0 SYNCS.PHASECHK.TRANS64 P0, [R151+URZ+0x10], R0 ;  /* 0x00001000970085a7 */ /* 0x000ea4000800007f */
[----:B--2---:R-:W-:Y:S05]  /*e0d0*/  @!P0 BRA `(.L_x_31) ;  /* 0xfffffffc00f08947 */ /* 0x004fea000383ffff */
[----:B------:R-:W-:Y:S05]  /*e0e0*/  BRA `(.L_x_298) ;  /* 0xffffff6800b47947 */ /* 0x000fea000383ffff */
.L_x_276:
[----:B------:R-:W-:Y:S01]  /*e0f0*/  BSSY B1, `(.L_x_299) ;  /* 0x0000006000017945 */ /* 0x000fe20003800000 */
[----:B------:R-:W-:-:S07]  /*e100*/  IMAD.MOV.U32 R15, RZ, RZ, -0x1 ;  /* 0xffffffffff0f7424 */ /* 0x000fce00078e00ff */
[----:B-----5:R-:W-:Y:S05]  /*e110*/  WARPSYNC.COLLECTIVE R15, `(.L_x_300) ;  /* 0x000000000f0c7348 */ /* 0x020fea0003c00000 */
[----:B------:R-:W-:Y:S02]  /*e120*/  ELECT P6, UR62, PT ;  /* 0x00000000003e782f */ /* 0x000fe400038c0000 */
[----:B------:R-:W-:Y:S01]  /*e130*/  MOV R14, UR62 ;  /* 0x0000003e000e7c02 */ /* 0x000fe20008000f00 */
[----:B-----5:R-:W-:Y:S10]  /*e140*/  ENDCOLLECTIVE ;  /* 0x000000000000791b */ /* 0x020ff40003800000 */
.L_x_300:
[----:B------:R-:W-:Y:S05]  /*e150*/  BSYNC B1 ;  /* 0x0000000000017941 */ /* 0x000fea0003800000 */
.L_x_299:
[----:B------:R-:W-:Y:S05]  /*e160*/  BRA `(.L_x_301) ;  /* 0xffffffec00e07947 */ /* 0x000fea000383ffff */
.L_x_279:
[----:B0-----:R0:W1:Y:S02]  /*e170*/  SYNCS.PHASECHK.TRANS64.TRYWAIT P1, [R10+URZ+0x28], R5 ;  /* 0x000028050a0075a7 */ /* 0x001064000802017f */
[----:B-1----:R-:W-:Y:S05]  /*e180*/  @!P1 NANOSLEEP.SYNCS 0x989680 ;  /* 0x009896800000995d */ /* 0x002fea0003900000 */
[----:B------:R-:W1:Y:S02]  /*e190*/  @!P1 SYNCS.PHASECHK.TRANS64 P1, [R10+URZ+0x28], R5 ;  /* 0x000028050a0095a7 */ /* 0x000e64000802007f */
[----:B-1----:R-:W-:Y:S05]  /*e1a0*/  @!P1 BRA `(.L_x_279) ;  /* 0xfffffffc00f09947 */ /* 0x002fea000383ffff */
[----:B------:R-:W-:Y:S05]  /*e1b0*/  BRA `(.L_x_302) ;  /* 0xfffffff000147947 */ /* 0x000fea000383ffff */
.L_x_288:
[----:B------:R-:W-:Y:S01]  /*e1c0*/  BSSY B0, `(.L_x_303) ;  /* 0x0000006000007945 */ /* 0x000fe20003800000 */
[----:B------:R-:W-:-:S07]  /*e1d0*/  IMAD.MOV.U32 R15, RZ, RZ, -0x1 ;  /* 0xffffffffff0f7424 */ /* 0x000fce00078e00ff */
[----:B-----5:R-:W-:Y:S05]  /*e1e0*/  WARPSYNC.COLLECTIVE R15, `(.L_x_304) ;  /* 0x000000000f0c7348 */ /* 0x020fea0003c00000 */
[----:B------:R-:W-:Y:S02]  /*e1f0*/  ELECT P6, UR62, PT ;  /* 0x00000000003e782f */ /* 0x000fe400038c0000 */
[----:B------:R-:W-:Y:S01]  /*e200*/  MOV R14, UR62 ;  /* 0x0000003e000e7c02 */ /* 0x000fe20008000f00 */
[----:B-----5:R-:W-:Y:S10]  /*e210*/  ENDCOLLECTIVE ;  /* 0x000000000000791b */ /* 0x020ff40003800000 */
.L_x_304:
[----:B------:R-:W-:Y:S05]  /*e220*/  BSYNC B0 ;  /* 0x0000000000007941 */ /* 0x000fea0003800000 */
.L_x_303:
[----:B------:R-:W-:Y:S05]  /*e230*/  BRA `(.L_x_305) ;  /* 0xfffffff800807947 */ /* 0x000fea000383ffff */
.L_x_292:
[----:B0-----:R0:W1:Y:S02]  /*e240*/  SYNCS.PHASECHK.TRANS64.TRYWAIT P0, [R9+URZ], R4 ;  /* 0x00000004090075a7 */ /* 0x001064000800017f */
[----:B-1----:R-:W-:Y:S05]  /*e250*/  @!P0 NANOSLEEP.SYNCS 0x989680 ;  /* 0x009896800000895d */ /* 0x002fea0003900000 */
[----:B------:R-:W1:Y:S02]  /*e260*/  @!P0 SYNCS.PHASECHK.TRANS64 P0, [R9+URZ], R4 ;  /* 0x00000004090085a7 */ /* 0x000e64000800007f */
[----:B-1----:R-:W-:Y:S05]  /*e270*/  @!P0 BRA `(.L_x_292) ;  /* 0xfffffffc00f08947 */ /* 0x002fea000383ffff */
[----:B------:R-:W-:Y:S05]  /*e280*/  BRA `(.L_x_306) ;  /* 0xfffffff800c07947 */ /* 0x000fea000383ffff */
.L_x_293:
[----:B0-----:R0:W1:Y:S02]  /*e290*/  SYNCS.PHASECHK.TRANS64.TRYWAIT P0, [R8+URZ], R5 ;  /* 0x00000005080075a7 */ /* 0x001064000800017f */
[----:B-1----:R-:W-:Y:S05]  /*e2a0*/  @!P0 NANOSLEEP.SYNCS 0x989680 ;  /* 0x009896800000895d */ /* 0x002fea0003900000 */
[----:B------:R-:W1:Y:S02]  /*e2b0*/  @!P0 SYNCS.PHASECHK.TRANS64 P0, [R8+URZ], R5 ;  /* 0x00000005080085a7 */ /* 0x000e64000800007f */
[----:B-1----:R-:W-:Y:S05]  /*e2c0*/  @!P0 BRA `(.L_x_293) ;  /* 0xfffffffc00f08947 */ /* 0x002fea000383ffff */
[----:B------:R-:W-:Y:S05]  /*e2d0*/  BRA `(.L_x_307) ;  /* 0xfffffff800d07947 */ /* 0x000fea000383ffff */
.L_x_294:
[----:B0-----:R0:W1:Y:S02]  /*e2e0*/  SYNCS.PHASECHK.TRANS64.TRYWAIT P0, [R9+URZ], R4 ;  /* 0x00000004090075a7 */ /* 0x001064000800017f */
[----:B-1----:R-:W-:Y:S05]  /*e2f0*/  @!P0 NANOSLEEP.SYNCS 0x989680 ;  /* 0x009896800000895d */ /* 0x002fea0003900000 */
[----:B------:R-:W1:Y:S02]  /*e300*/  @!P0 SYNCS.PHASECHK.TRANS64 P0, [R9+URZ], R4 ;  /* 0x00000004090085a7 */ /* 0x000e64000800007f */
[----:B-1----:R-:W-:Y:S05]  /*e310*/  @!P0 BRA `(.L_x_294) ;  /* 0xfffffffc00f08947 */ /* 0x002fea000383ffff */
[----:B------:R-:W-:Y:S05]  /*e320*/  BRA `(.L_x_308) ;  /* 0xfffffff800e07947 */ /* 0x000fea000383ffff */
.L_x_295:
[----:B0-----:R0:W1:Y:S02]  /*e330*/  SYNCS.PHASECHK.TRANS64.TRYWAIT P0, [R6+URZ], R5 ;  /* 0x00000005060075a7 */ /* 0x001064000800017f */
[----:B-1----:R-:W-:Y:S05]  /*e340*/  @!P0 NANOSLEEP.SYNCS 0x989680 ;  /* 0x009896800000895d */ /* 0x002fea0003900000 */
[----:B------:R-:W1:Y:S02]  /*e350*/  @!P0 SYNCS.PHASECHK.TRANS64 P0, [R6+URZ], R5 ;  /* 0x00000005060085a7 */ /* 0x000e64000800007f */
[----:B-1----:R-:W-:Y:S05]  /*e360*/  @!P0 BRA `(.L_x_295) ;  /* 0xfffffffc00f08947 */ /* 0x002fea000383ffff */
[----:B------:R-:W-:Y:S05]  /*e370*/  BRA `(.L_x_309) ;  /* 0xfffffff800e87947 */ /* 0x000fea000383ffff */
.L_x_310:
[----:B------:R-:W-:-:S00]  /*e380*/  BRA `(.L_x_310) ;  /* 0xfffffffc00fc7947 */ /* 0x000fc0000383ffff */
[----:B------:R-:W-:-:S00]  /*e390*/  NOP ;  /* 0x0000000000007918 */ /* 0x000fc00000000000 */
        /* <DEDUP_REMOVED lines=14> */
.L_x_311:


//--------------------- .nv.global.init           --------------------------
	.section	.nv.global.init,"aw",@progbits
.nv.global.init:
	.type		$str$22,@object
	.size		$str$22,($str$23 - $str$22)
$str$22:
        /*0000*/ 	.byte	0x6b, 0x5f, 0x74, 0x69, 0x6c, 0x65, 0x5f, 0x63, 0x6f, 0x75, 0x6e, 0x74, 0x20, 0x3e, 0x3d, 0x20
        /*0010*/ 	.byte	0x31, 0x00
	.type		$str$23,@object
	.size		$str$23,(__unnamed_1 - $str$23)
$str$23:
        /*0012*/ 	.byte	0x2f, 0x74, 0x6d, 0x70, 0x2f, 0x63, 0x75, 0x74, 0x6c, 0x61, 0x73, 0x73, 0x5f, 0x73, 0x77, 0x65
        /*0022*/ 	.byte	0x65, 0x70, 0x5f, 0x73, 0x72, 0x63, 0x2f, 0x69, 0x6e, 0x63, 0x6c, 0x75, 0x64, 0x65, 0x2f, 0x63
        /*0032*/ 	.byte	0x75, 0x74, 0x6c, 0x61, 0x73, 0x73, 0x2f, 0x67, 0x65, 0x6d, 0x6d, 0x2f, 0x63, 0x6f, 0x6c, 0x6c
        /*0042*/ 	.byte	0x65, 0x63, 0x74, 0x69, 0x76, 0x65, 0x2f, 0x73, 0x6d, 0x39, 0x30, 0x5f, 0x6d, 0x6d, 0x61, 0x5f
        /*0052*/ 	.byte	0x74, 0x6d, 0x61, 0x5f, 0x67, 0x6d, 0x6d, 0x61, 0x5f, 0x73, 0x73, 0x5f, 0x77, 0x61, 0x72, 0x70
        /*0062*/ 	.byte	0x73, 0x70, 0x65, 0x63, 0x69, 0x61, 0x6c, 0x69, 0x7a, 0x65, 0x64, 0x2e, 0x68, 0x70, 0x70, 0x00
	.type		__unnamed_1,@object
	.size		__unnamed_1,(.L_0 - __unnamed_1)
__unnamed_1:
        /*0072*/ 	.byte	0x76, 0x6f, 0x69, 0x64, 0x20, 0x63, 0x75, 0x74, 0x6c, 0x61, 0x73, 0x73, 0x3a, 0x3a, 0x67, 0x65
        /* <DEDUP_REMOVED lines=180> */
        /*0bc2*/ 	.byte	0x00
.L_0:


//--------------------- .nv.shared._ZN7cutlass13device_kernelINS_4gemm6kernel13GemmUniversalIN4cute5tupleIJiiiiEEENS1_10collective13CollectiveMmaINS1_34MainloopSm90TmaGmmaWarpSpecializedILi5ENS5_IJNS4_1CILi1EEESB_SB_EEENS1_32KernelTmaWarpSpecializedPingpongEEENS5_IJNSA_ILi64EEENSA_ILi240EEESF_EEENS_10bfloat16_tENS5_IJlSB_lEEESI_SJ_NS4_8TiledMMAINS4_8MMA_AtomIJNS4_4SM904GMMA27MMA_64x16x16_F32BF16BF16_SSILNSN_5MajorE0ELSP_0ELNSN_7ScaleInE1ELSQ_1EEEEEENS4_6LayoutISC_NS5_IJNSA_ILi0EEESU_SU_EEEEENS5_IJNS4_10UnderscoreESX_SX_EEEEENS4_13SM90_TMA_LOADENS4_14ComposedLayoutINS4_7SwizzleILi3ELi4ELi3EEENS4_18smem_ptr_flag_bitsILi16EEENST_INS5_IJNSA_ILi8EEESF_EEENS5_IJSF_SB_EEEEEEEvNS4_8identityES10_S1A_vS1B_EENS_8epilogue10collective6detail29Sm90TmaWarpSpecializedAdapterINS1E_15DefaultEpilogueISI_SJ_SJ_NS1D_6thread17LinearCombinationISI_Li1EffLNS1I_9ScaleType4KindE0ELNS_15FloatRoundStyleE2ESI_EENS1_15EpilogueDefaultEEEEEvvEEEEvNT_6ParamsE --------------------------
	.section	.nv.shared._ZN7cutlass13device_kernelINS_4gemm6kernel13GemmUniversalIN4cute5tupleIJiiiiEEENS1_10collective13CollectiveMmaINS1_34MainloopSm90TmaGmmaWarpSpecializedILi5ENS5_IJNS4_1CILi1EEESB_SB_EEENS1_32KernelTmaWarpSpecializedPingpongEEENS5_IJNSA_ILi64EEENSA_ILi240EEESF_EEENS_10bfloat16_tENS5_IJlSB_lEEESI_SJ_NS4_8TiledMMAINS4_8MMA_AtomIJNS4_4SM904GMMA27MMA_64x16x16_F32BF16BF16_SSILNSN_5MajorE0ELSP_0ELNSN_7ScaleInE1ELSQ_1EEEEEENS4_6LayoutISC_NS5_IJNSA_ILi0EEESU_SU_EEEEENS5_IJNS4_10UnderscoreESX_SX_EEEEENS4_13SM90_TMA_LOADENS4_14ComposedLayoutINS4_7SwizzleILi3ELi4ELi3EEENS4_18smem_ptr_flag_bitsILi16EEENST_INS5_IJNSA_ILi8EEESF_EEENS5_IJSF_SB_EEEEEEEvNS4_8identityES10_S1A_vS1B_EENS_8epilogue10collective6detail29Sm90TmaWarpSpecializedAdapterINS1E_15DefaultEpilogueISI_SJ_SJ_NS1D_6thread17LinearCombinationISI_Li1EffLNS1I_9ScaleType4KindE0ELNS_15FloatRoundStyleE2ESI_EENS1_15EpilogueDefaultEEEEEvvEEEEvNT_6ParamsE,"aw",@nobits
	.sectionflags	@""
	.align	16
	.zero		1024


//--------------------- .nv.shared.reserved.0     --------------------------
	.section	.nv.shared.reserved.0,"aw",@nobits
	.weak		__nv_reservedSMEM_offset_0_alias
	.size		__nv_reservedSMEM_offset_0_alias, 0, 0
	.other		__nv_reservedSMEM_offset_0_alias,@"STO_CUDA_RESERVED_SHARED STV_DEFAULT"
__nv_reservedSMEM_offset_0_alias:
	.zero		0


//--------------------- .nv.global                --------------------------
	.section	.nv.global,"aw",@nobits
.nv.global:
	.type		_ZN40_INTERNAL_5ed6a4fd_4_k_cu_bc9b49e0_163264cute1_E,@object
	.size		_ZN40_INTERNAL_5ed6a4fd_4_k_cu_bc9b49e0_163264cute1_E,(_ZN40_INTERNAL_5ed6a4fd_4_k_cu_bc9b49e0_163264cuda3std3__45__cpo6cbeginE - _ZN40_INTERNAL_5ed6a4fd_4_k_cu_bc9b49e0_163264cute1_E)
_ZN40_INTERNAL_5ed6a4fd_4_k_cu_bc9b49e0_163264cute1_E:
	.zero		1
	.type		_ZN40_INTERNAL_5ed6a4fd_4_k_cu_bc9b49e0_163264cuda3std3__45__cpo6cbeginE,@object
	.size		_ZN40_INTERNAL_5ed6a4fd_4_k_cu_bc9b49e0_163264cuda3std3__45__cpo6cbeginE,(_ZN40_INTERNAL_5ed6a4fd_4_k_cu_bc9b49e0_163264cuda3std3__48in_placeE - _ZN40_INTERNAL_5ed6a4fd_4_k_cu_bc9b49e0_163264cuda3std3__45__cpo6cbeginE)
_ZN40_INTERNAL_5ed6a4fd_4_k_cu_bc9b49e0_163264cuda3std3__45__cpo6cbeginE:
	.zero		1
	.type		_ZN40_INTERNAL_5ed6a4fd_4_k_cu_bc9b49e0_163264cuda3std3__48in_placeE,@object
	.size		_ZN40_INTERNAL_5ed6a4fd_4_k_cu_bc9b49e0_163264cuda3std3__48in_placeE,(_ZN40_INTERNAL_5ed6a4fd_4_k_cu_bc9b49e0_163264cuda3std6ranges3__45__cpo9iter_moveE - _ZN40_INTERNAL_5ed6a4fd_4_k_cu_bc9b49e0_163264cuda3std3__48in_placeE)
_ZN40_INTERNAL_5ed6a4fd_4_k_cu_bc9b49e0_163264cuda3std3__48in_placeE:
	.zero		1
	.type		_ZN40_INTERNAL_5ed6a4fd_4_k_cu_bc9b49e0_163264cuda3std6ranges3__45__cpo9iter_moveE,@object
	.size		_ZN40_INTERNAL_5ed6a4fd_4_k_cu_bc9b49e0_163264cuda3std6ranges3__45__cpo9iter_moveE,(_ZN40_INTERNAL_5ed6a4fd_4_k_cu_bc9b49e0_163264cuda3std3__45__cpo5beginE - _ZN40_INTERNAL_5ed6a4fd_4_k_cu_bc9b49e0_163264cuda3std6ranges3__45__cpo9iter_moveE)
_ZN40_INTERNAL_5ed6a4fd_4_k_cu_bc9b49e0_163264cuda3std6ranges3__45__cpo9iter_moveE:
	.zero		1
	.type		_ZN40_INTERNAL_5ed6a4fd_4_k_cu_bc9b49e0_163264cuda3std3__45__cpo5beginE,@object
	.size		_ZN40_INTERNAL_5ed6a4fd_4_k_cu_bc9b49e0_163264cuda3std3__45__cpo5beginE,(_ZN40_INTERNAL_5ed6a4fd_4_k_cu_bc9b49e0_163264cuda3std3__442_GLOBAL__N__5ed6a4fd_4_k_cu_bc9b49e0_163266ignoreE - _ZN40_INTERNAL_5ed6a4fd_4_k_cu_bc9b49e0_163264cuda3std3__45__cpo5beginE)
_ZN40_INTERNAL_5ed6a4fd_4_k_cu_bc9b49e0_163264cuda3std3__45__cpo5beginE:
	.zero		1
	.type		_ZN40_INTERNAL_5ed6a4fd_4_k_cu_bc9b49e0_163264cuda3std3__442_GLOBAL__N__5ed6a4fd_4_k_cu_bc9b49e0_163266ignoreE,@object
	.size		_ZN40_INTERNAL_5ed6a4fd_4_k_cu_bc9b49e0_163264cuda3std3__442_GLOBAL__N__5ed6a4fd_4_k_cu_bc9b49e0_163266ignoreE,(_ZN40_INTERNAL_5ed6a4fd_4_k_cu_bc9b49e0_163264cute7productE - _ZN40_INTERNAL_5ed6a4fd_4_k_cu_bc9b49e0_163264cuda3std3__442_GLOBAL__N__5ed6a4fd_4_k_cu_bc9b49e0_163266ignoreE)
_ZN40_INTERNAL_5ed6a4fd_4_k_cu_bc9b49e0_163264cuda3std3__442_GLOBAL__N__5ed6a4fd_4_k_cu_bc9b49e0_163266ignoreE:
	.zero		1
	.type		_ZN40_INTERNAL_5ed6a4fd_4_k_cu_bc9b49e0_163264cute7productE,@object
	.size		_ZN40_INTERNAL_5ed6a4fd_4_k_cu_bc9b49e0_163264cute7productE,(_ZN40_INTERNAL_5ed6a4fd_4_k_cu_bc9b49e0_163264cuda3std3__45__cpo3endE - _ZN40_INTERNAL_5ed6a4fd_4_k_cu_bc9b49e0_163264cute7productE)
_ZN40_INTERNAL_5ed6a4fd_4_k_cu_bc9b49e0_163264cute7productE:
	.zero		1
	.type		_ZN40_INTERNAL_5ed6a4fd_4_k_cu_bc9b49e0_163264cuda3std3__45__cpo3endE,@object
	.size		_ZN40_INTERNAL_5ed6a4fd_4_k_cu_bc9b49e0_163264cuda3std3__45__cpo3endE,(_ZN40_INTERNAL_5ed6a4fd_4_k_cu_bc9b49e0_163264cuda3std3__419piecewise_constructE - _ZN40_INTERNAL_5ed6a4fd_4_k_cu_bc9b49e0_163264cuda3std3__45__cpo3endE)
_ZN40_INTERNAL_5ed6a4fd_4_k_cu_bc9b49e0_163264cuda3std3__45__cpo3endE:
	.zero		1
	.type		_ZN40_INTERNAL_5ed6a4fd_4_k_cu_bc9b49e0_163264cuda3std3__419piecewise_constructE,@object
	.size		_ZN40_INTERNAL_5ed6a4fd_4_k_cu_bc9b49e0_163264cuda3std3__419piecewise_constructE,(_ZN40_INTERNAL_5ed6a4fd_4_k_cu_bc9b49e0_163264cuda3std3__45__cpo4cendE - _ZN40_INTERNAL_5ed6a4fd_4_k_cu_bc9b49e0_163264cuda3std3__419piecewise_constructE)
_ZN40_INTERNAL_5ed6a4fd_4_k_cu_bc9b49e0_163264cuda3std3__419piecewise_constructE:
	.zero		1
	.type		_ZN40_INTERNAL_5ed6a4fd_4_k_cu_bc9b49e0_163264cuda3std3__45__cpo4cendE,@object
	.size		_ZN40_INTERNAL_5ed6a4fd_4_k_cu_bc9b49e0_163264cuda3std3__45__cpo4cendE,(_ZN40_INTERNAL_5ed6a4fd_4_k_cu_bc9b49e0_163264cuda3std6ranges3__45__cpo4swapE - _ZN40_INTERNAL_5ed6a4fd_4_k_cu_bc9b49e0_163264cuda3std3__45__cpo4cendE)
_ZN40_INTERNAL_5ed6a4fd_4_k_cu_bc9b49e0_163264cuda3std3__45__cpo4cendE:
	.zero		1
	.type		_ZN40_INTERNAL_5ed6a4fd_4_k_cu_bc9b49e0_163264cuda3std6ranges3__45__cpo4swapE,@object
	.size		_ZN40_INTERNAL_5ed6a4fd_4_k_cu_bc9b49e0_163264cuda3std6ranges3__45__cpo4swapE,(.L_8 - _ZN40_INTERNAL_5ed6a4fd_4_k_cu_bc9b49e0_163264cuda3std6ranges3__45__cpo4swapE)
_ZN40_INTERNAL_5ed6a4fd_4_k_cu_bc9b49e0_163264cuda3std6ranges3__45__cpo4swapE:
	.zero		1
.L_8:


//--------------------- .nv.constant0._ZN7cutlass13device_kernelINS_4gemm6kernel13GemmUniversalIN4cute5tupleIJiiiiEEENS1_10collective13CollectiveMmaINS1_34MainloopSm90TmaGmmaWarpSpecializedILi5ENS5_IJNS4_1CILi1EEESB_SB_EEENS1_32KernelTmaWarpSpecializedPingpongEEENS5_IJNSA_ILi64EEENSA_ILi240EEESF_EEENS_10bfloat16_tENS5_IJlSB_lEEESI_SJ_NS4_8TiledMMAINS4_8MMA_AtomIJNS4_4SM904GMMA27MMA_64x16x16_F32BF16BF16_SSILNSN_5MajorE0ELSP_0ELNSN_7ScaleInE1ELSQ_1EEEEEENS4_6LayoutISC_NS5_IJNSA_ILi0EEESU_SU_EEEEENS5_IJNS4_10UnderscoreESX_SX_EEEEENS4_13SM90_TMA_LOADENS4_14ComposedLayoutINS4_7SwizzleILi3ELi4ELi3EEENS4_18smem_ptr_flag_bitsILi16EEENST_INS5_IJNSA_ILi8EEESF_EEENS5_IJSF_SB_EEEEEEEvNS4_8identityES10_S1A_vS1B_EENS_8epilogue10collective6detail29Sm90TmaWarpSpecializedAdapterINS1E_15DefaultEpilogueISI_SJ_SJ_NS1D_6thread17LinearCombinationISI_Li1EffLNS1I_9ScaleType4KindE0ELNS_15FloatRoundStyleE2ESI_EENS1_15EpilogueDefaultEEEEEvvEEEEvNT_6ParamsE --------------------------
	.section	.nv.constant0._ZN7cutlass13device_kernelINS_4gemm6kernel13GemmUniversalIN4cute5tupleIJiiiiEEENS1_10collective13CollectiveMmaINS1_34MainloopSm90TmaGmmaWarpSpecializedILi5ENS5_IJNS4_1CILi1EEESB_SB_EEENS1_32KernelTmaWarpSpecializedPingpongEEENS5_IJNSA_ILi64EEENSA_ILi240EEESF_EEENS_10bfloat16_tENS5_IJlSB_lEEESI_SJ_NS4_8TiledMMAINS4_8MMA_AtomIJNS4_4SM904GMMA27MMA_64x16x16_F32BF16BF16_SSILNSN_5MajorE0ELSP_0ELNSN_7ScaleInE1ELSQ_1EEEEEENS4_6LayoutISC_NS5_IJNSA_ILi0EEESU_SU_EEEEENS5_IJNS4_10UnderscoreESX_SX_EEEEENS4_13SM90_TMA_LOADENS4_14ComposedLayoutINS4_7SwizzleILi3ELi4ELi3EEENS4_18smem_ptr_flag_bitsILi16EEENST_INS5_IJNSA_ILi8EEESF_EEENS5_IJSF_SB_EEEEEEEvNS4_8identityES10_S1A_vS1B_EENS_8epilogue10collective6detail29Sm90TmaWarpSpecializedAdapterINS1E_15DefaultEpilogueISI_SJ_SJ_NS1D_6thread17LinearCombinationISI_Li1EffLNS1I_9ScaleType4KindE0ELNS_15FloatRoundStyleE2ESI_EENS1_15EpilogueDefaultEEEEEvvEEEEvNT_6ParamsE,"a",@progbits
	.sectionflags	@""
	.align	4
.nv.constant0._ZN7cutlass13device_kernelINS_4gemm6kernel13GemmUniversalIN4cute5tupleIJiiiiEEENS1_10collective13CollectiveMmaINS1_34MainloopSm90TmaGmmaWarpSpecializedILi5ENS5_IJNS4_1CILi1EEESB_SB_EEENS1_32KernelTmaWarpSpecializedPingpongEEENS5_IJNSA_ILi64EEENSA_ILi240EEESF_EEENS_10bfloat16_tENS5_IJlSB_lEEESI_SJ_NS4_8TiledMMAINS4_8MMA_AtomIJNS4_4SM904GMMA27MMA_64x16x16_F32BF16BF16_SSILNSN_5MajorE0ELSP_0ELNSN_7ScaleInE1ELSQ_1EEEEEENS4_6LayoutISC_NS5_IJNSA_ILi0EEESU_SU_EEEEENS5_IJNS4_10UnderscoreESX_SX_EEEEENS4_13SM90_TMA_LOADENS4_14ComposedLayoutINS4_7SwizzleILi3ELi4ELi3EEENS4_18smem_ptr_flag_bitsILi16EEENST_INS5_IJNSA_ILi8EEESF_EEENS5_IJSF_SB_EEEEEEEvNS4_8identityES10_S1A_vS1B_EENS_8epilogue10collective6detail29Sm90TmaWarpSpecializedAdapterINS1E_15DefaultEpilogueISI_SJ_SJ_NS1D_6thread17LinearCombinationISI_Li1EffLNS1I_9ScaleType4KindE0ELNS_15FloatRoundStyleE2ESI_EENS1_15EpilogueDefaultEEEEEvvEEEEvNT_6ParamsE:
	.zero		1664


//--------------------- SYMBOLS --------------------------

	.type		.nv.reservedSmem.offset0,@object
	.size		.nv.reservedSmem.offset0,0x4
	.type		__assertfail,@function
